def attn_fwd(
    Q,
    K,
    V,
    Out,
    Lse,
    sm_scale,
    stride_qz,
    stride_qh,
    stride_qm,
    stride_qk,
    stride_kz,
    stride_kh,
    stride_kn,
    stride_kk,
    stride_vz,
    stride_vh,
    stride_vn,
    stride_vk,
    stride_oz,
    stride_oh,
    stride_om,
    stride_ok,
    seqlen_q,
    seqlen_k,
    BLOCK_M: tl.constexpr,
    BLOCK_N: tl.constexpr,
    HEAD_DIM: tl.constexpr,
    CAUSAL: tl.constexpr,
):
    start_m = tl.program_id(0)
    off_hz = tl.program_id(1)
    q_off = off_hz * stride_qh
    k_off = off_hz * stride_kh
    v_off = off_hz * stride_vh
    offs_m = start_m * BLOCK_M + tl.arange(0, BLOCK_M)
    offs_d = tl.arange(0, HEAD_DIM)
    offs_n = tl.arange(0, BLOCK_N)
    q_ptrs = Q + q_off + offs_m[:, None] * stride_qm + offs_d[None, :] * stride_qk
    k_ptrs = K + k_off + offs_d[:, None] * stride_kk + offs_n[None, :] * stride_kn
    v_ptrs = V + v_off + offs_n[:, None] * stride_vn + offs_d[None, :] * stride_vk
    m_i = tl.full([BLOCK_M], float("-inf"), dtype=tl.float32)
    l_i = tl.zeros([BLOCK_M], dtype=tl.float32) + 1.0
    acc = tl.zeros([BLOCK_M, HEAD_DIM], dtype=tl.float32)
    q = tl.load(q_ptrs)
    acc, l_i, m_i = _attn_fwd_inner(
        acc,
        l_i,
        m_i,
        q,
        k_ptrs,
        v_ptrs,
        sm_scale,
        stride_kn,
        stride_vn,
        start_m,
        seqlen_k,
        BLOCK_M,
        BLOCK_N,
        HEAD_DIM,
        CAUSAL,
    )
    acc = acc / l_i[:, None]
    lse = m_i + tl.math.log2(l_i) / 1.4426950408889634
    o_ptrs = (
        Out
        + off_hz * stride_oh
        + offs_m[:, None] * stride_om
        + offs_d[None, :] * stride_ok
    )
    tl.store(o_ptrs, acc.to(Out.dtype.element_ty))
    tl.store(Lse + off_hz * seqlen_q + offs_m, lse)

# config = {"BLOCK_M": 32, "BLOCK_N": 128, "HEAD_DIM": 32, "arch": "sm_100", "causal": false, "dtype": "bf16", "num_stages": 3, "num_warps": 4}
# arch = sm_100


// ===== COMPILED SASS (sm_100a) =====

	.target	sm_100a

	.elftype	@"ET_EXEC"


//--------------------- .note.nv.tkinfo           --------------------------
	.section	.note.nv.tkinfo,"",@"SHT_NOTE"
	.sectionflags	@"SHF_NOTE_NV_TKINFO"
	.tkinfo
        /*0018*/ 	.word	0x00000081
        /*0030*/ 	.string	""
        /*0030*/ 	.string	"ptxas-blackwell"
        /*0030*/ 	.string	"Cuda compilation tools, release 12.9, V12.9.86"
        /*0030*/ 	.string	"Build cuda_12.9.r12.9/compiler.36037853_0"
        /*0030*/ 	.string	"-v  -suppress-debug-info  -lineinfo  -arch sm_100a "



//--------------------- .note.nv.cuver            --------------------------
	.section	.note.nv.cuver,"",@"SHT_NOTE"
	.sectionflags	@"SHF_NOTE_NV_CUVER"
        /*0018*/ 	.short	0x0001
        /*001a*/ 	.short	0x0064
        /*001c*/ 	.short	0x0001
        /*001e*/ 	.short	0x0000
        /*0020*/ 	.short	0x0001
        /*0022*/ 	.short	0x0000


//--------------------- .nv.info                  --------------------------
	.section	.nv.info,"",@"SHT_CUDA_INFO"
	.align	4


	//----- nvinfo : EIATTR_REGCOUNT
	.align		4
        /*0000*/ 	.byte	0x04, 0x2f
        /*0002*/ 	.short	(.L_2 - .L_1)
	.align		4
.L_1:
        /*0004*/ 	.word	index@(attn_fwd)
        /*0008*/ 	.word	0x000000ff


	//----- nvinfo : EIATTR_FRAME_SIZE
	.align		4
.L_2:
        /*000c*/ 	.byte	0x04, 0x11
        /*000e*/ 	.short	(.L_4 - .L_3)
	.align		4
.L_3:
        /*0010*/ 	.word	index@(attn_fwd)
        /*0014*/ 	.word	0x00000070


	//----- nvinfo : EIATTR_MIN_STACK_SIZE
	.align		4
.L_4:
        /*0018*/ 	.byte	0x04, 0x12
        /*001a*/ 	.short	(.L_6 - .L_5)
	.align		4
.L_5:
        /*001c*/ 	.word	index@(attn_fwd)
        /*0020*/ 	.word	0x00000070
.L_6:


//--------------------- .nv.info.attn_fwd         --------------------------
	.section	.nv.info.attn_fwd,"",@"SHT_CUDA_INFO"
	.sectionflags	@""
	.align	4


	//----- nvinfo : EIATTR_CUDA_API_VERSION
	.align		4
        /*0000*/ 	.byte	0x04, 0x37
        /*0002*/ 	.short	(.L_8 - .L_7)
.L_7:
        /*0004*/ 	.word	0x00000081


	//----- nvinfo : EIATTR_KPARAM_INFO
	.align		4
.L_8:
        /*0008*/ 	.byte	0x04, 0x17
        /*000a*/ 	.short	(.L_10 - .L_9)
.L_9:
        /*000c*/ 	.word	0x00000000
        /*0010*/ 	.short	0x0019
        /*0012*/ 	.short	0x0080
        /*0014*/ 	.byte	0x00, 0xf4, 0x21, 0x00


	//----- nvinfo : EIATTR_KPARAM_INFO
	.align		4
.L_10:
        /*0018*/ 	.byte	0x04, 0x17
        /*001a*/ 	.short	(.L_12 - .L_11)
.L_11:
        /*001c*/ 	.word	0x00000000
        /*0020*/ 	.short	0x0018
        /*0022*/ 	.short	0x0078
        /*0024*/ 	.byte	0x00, 0xf4, 0x21, 0x00


	//----- nvinfo : EIATTR_KPARAM_INFO
	.align		4
.L_12:
        /*0028*/ 	.byte	0x04, 0x17
        /*002a*/ 	.short	(.L_14 - .L_13)
.L_13:
        /*002c*/ 	.word	0x00000000
        /*0030*/ 	.short	0x0017
        /*0032*/ 	.short	0x0070
        /*0034*/ 	.byte	0x00, 0xf0, 0x11, 0x00


	//----- nvinfo : EIATTR_KPARAM_INFO
	.align		4
.L_14:
        /*0038*/ 	.byte	0x04, 0x17
        /*003a*/ 	.short	(.L_16 - .L_15)
.L_15:
        /*003c*/ 	.word	0x00000000
        /*0040*/ 	.short	0x0016
        /*0042*/ 	.short	0x006c
        /*0044*/ 	.byte	0x00, 0xf0, 0x11, 0x00


	//----- nvinfo : EIATTR_KPARAM_INFO
	.align		4
.L_16:
        /*0048*/ 	.byte	0x04, 0x17
        /*004a*/ 	.short	(.L_18 - .L_17)
.L_17:
        /*004c*/ 	.word	0x00000000
        /*0050*/ 	.short	0x0015
        /*0052*/ 	.short	0x0068
        /*0054*/ 	.byte	0x00, 0xf0, 0x11, 0x00


	//----- nvinfo : EIATTR_KPARAM_INFO
	.align		4
.L_18:
        /*0058*/ 	.byte	0x04, 0x17
        /*005a*/ 	.short	(.L_20 - .L_19)
.L_19:
        /*005c*/ 	.word	0x00000000
        /*0060*/ 	.short	0x0014
        /*0062*/ 	.short	0x0064
        /*0064*/ 	.byte	0x00, 0xf0, 0x11, 0x00


	//----- nvinfo : EIATTR_KPARAM_INFO
	.align		4
.L_20:
        /*0068*/ 	.byte	0x04, 0x17
        /*006a*/ 	.short	(.L_22 - .L_21)
.L_21:
        /*006c*/ 	.word	0x00000000
        /*0070*/ 	.short	0x0013
        /*0072*/ 	.short	0x0060
        /*0074*/ 	.byte	0x00, 0xf0, 0x11, 0x00


	//----- nvinfo : EIATTR_KPARAM_INFO
	.align		4
.L_22:
        /*0078*/ 	.byte	0x04, 0x17
        /*007a*/ 	.short	(.L_24 - .L_23)
.L_23:
        /*007c*/ 	.word	0x00000000
        /*0080*/ 	.short	0x0012
        /*0082*/ 	.short	0x005c
        /*0084*/ 	.byte	0x00, 0xf0, 0x11, 0x00


	//----- nvinfo : EIATTR_KPARAM_INFO
	.align		4
.L_24:
        /*0088*/ 	.byte	0x04, 0x17
        /*008a*/ 	.short	(.L_26 - .L_25)
.L_25:
        /*008c*/ 	.word	0x00000000
        /*0090*/ 	.short	0x0011
        /*0092*/ 	.short	0x0058
        /*0094*/ 	.byte	0x00, 0xf0, 0x11, 0x00


	//----- nvinfo : EIATTR_KPARAM_INFO
	.align		4
.L_26:
        /*0098*/ 	.byte	0x04, 0x17
        /*009a*/ 	.short	(.L_28 - .L_27)
.L_27:
        /*009c*/ 	.word	0x00000000
        /*00a0*/ 	.short	0x0010
        /*00a2*/ 	.short	0x0054
        /*00a4*/ 	.byte	0x00, 0xf0, 0x11, 0x00


	//----- nvinfo : EIATTR_KPARAM_INFO
	.align		4
.L_28:
        /*00a8*/ 	.byte	0x04, 0x17
        /*00aa*/ 	.short	(.L_30 - .L_29)
.L_29:
        /*00ac*/ 	.word	0x00000000
        /*00b0*/ 	.short	0x000f
        /*00b2*/ 	.short	0x0050
        /*00b4*/ 	.byte	0x00, 0xf0, 0x11, 0x00


	//----- nvinfo : EIATTR_KPARAM_INFO
	.align		4
.L_30:
        /*00b8*/ 	.byte	0x04, 0x17
        /*00ba*/ 	.short	(.L_32 - .L_31)
.L_31:
        /*00bc*/ 	.word	0x00000000
        /*00c0*/ 	.short	0x000e
        /*00c2*/ 	.short	0x004c
        /*00c4*/ 	.byte	0x00, 0xf0, 0x11, 0x00


	//----- nvinfo : EIATTR_KPARAM_INFO
	.align		4
.L_32:
        /*00c8*/ 	.byte	0x04, 0x17
        /*00ca*/ 	.short	(.L_34 - .L_33)
.L_33:
        /*00cc*/ 	.word	0x00000000
        /*00d0*/ 	.short	0x000d
        /*00d2*/ 	.short	0x0048
        /*00d4*/ 	.byte	0x00, 0xf0, 0x11, 0x00


	//----- nvinfo : EIATTR_KPARAM_INFO
	.align		4
.L_34:
        /*00d8*/ 	.byte	0x04, 0x17
        /*00da*/ 	.short	(.L_36 - .L_35)
.L_35:
        /*00dc*/ 	.word	0x00000000
        /*00e0*/ 	.short	0x000c
        /*00e2*/ 	.short	0x0044
        /*00e4*/ 	.byte	0x00, 0xf0, 0x11, 0x00


	//----- nvinfo : EIATTR_KPARAM_INFO
	.align		4
.L_36:
        /*00e8*/ 	.byte	0x04, 0x17
        /*00ea*/ 	.short	(.L_38 - .L_37)
.L_37:
        /*00ec*/ 	.word	0x00000000
        /*00f0*/ 	.short	0x000b
        /*00f2*/ 	.short	0x0040
        /*00f4*/ 	.byte	0x00, 0xf0, 0x11, 0x00


	//----- nvinfo : EIATTR_KPARAM_INFO
	.align		4
.L_38:
        /*00f8*/ 	.byte	0x04, 0x17
        /*00fa*/ 	.short	(.L_40 - .L_39)
.L_39:
        /*00fc*/ 	.word	0x00000000
        /*0100*/ 	.short	0x000a
        /*0102*/ 	.short	0x003c
        /*0104*/ 	.byte	0x00, 0xf0, 0x11, 0x00


	//----- nvinfo : EIATTR_KPARAM_INFO
	.align		4
.L_40:
        /*0108*/ 	.byte	0x04, 0x17
        /*010a*/ 	.short	(.L_42 - .L_41)
.L_41:
        /*010c*/ 	.word	0x00000000
        /*0110*/ 	.short	0x0009
        /*0112*/ 	.short	0x0038
        /*0114*/ 	.byte	0x00, 0xf0, 0x11, 0x00


	//----- nvinfo : EIATTR_KPARAM_INFO
	.align		4
.L_42:
        /*0118*/ 	.byte	0x04, 0x17
        /*011a*/ 	.short	(.L_44 - .L_43)
.L_43:
        /*011c*/ 	.word	0x00000000
        /*0120*/ 	.short	0x0008
        /*0122*/ 	.short	0x0034
        /*0124*/ 	.byte	0x00, 0xf0, 0x11, 0x00


	//----- nvinfo : EIATTR_KPARAM_INFO
	.align		4
.L_44:
        /*0128*/ 	.byte	0x04, 0x17
        /*012a*/ 	.short	(.L_46 - .L_45)
.L_45:
        /*012c*/ 	.word	0x00000000
        /*0130*/ 	.short	0x0007
        /*0132*/ 	.short	0x0030
        /*0134*/ 	.byte	0x00, 0xf0, 0x11, 0x00


	//----- nvinfo : EIATTR_KPARAM_INFO
	.align		4
.L_46:
        /*0138*/ 	.byte	0x04, 0x17
        /*013a*/ 	.short	(.L_48 - .L_47)
.L_47:
        /*013c*/ 	.word	0x00000000
        /*0140*/ 	.short	0x0006
        /*0142*/ 	.short	0x002c
        /*0144*/ 	.byte	0x00, 0xf0, 0x11, 0x00


	//----- nvinfo : EIATTR_KPARAM_INFO
	.align		4
.L_48:
        /*0148*/ 	.byte	0x04, 0x17
        /*014a*/ 	.short	(.L_50 - .L_49)
.L_49:
        /*014c*/ 	.word	0x00000000
        /*0150*/ 	.short	0x0005
        /*0152*/ 	.short	0x0028
        /*0154*/ 	.byte	0x00, 0xf0, 0x11, 0x00


	//----- nvinfo : EIATTR_KPARAM_INFO
	.align		4
.L_50:
        /*0158*/ 	.byte	0x04, 0x17
        /*015a*/ 	.short	(.L_52 - .L_51)
.L_51:
        /*015c*/ 	.word	0x00000000
        /*0160*/ 	.short	0x0004
        /*0162*/ 	.short	0x0020
        /*0164*/ 	.byte	0x00, 0xf4, 0x21, 0x00


	//----- nvinfo : EIATTR_KPARAM_INFO
	.align		4
.L_52:
        /*0168*/ 	.byte	0x04, 0x17
        /*016a*/ 	.short	(.L_54 - .L_53)
.L_53:
        /*016c*/ 	.word	0x00000000
        /*0170*/ 	.short	0x0003
        /*0172*/ 	.short	0x0018
        /*0174*/ 	.byte	0x00, 0xf4, 0x21, 0x00


	//----- nvinfo : EIATTR_KPARAM_INFO
	.align		4
.L_54:
        /*0178*/ 	.byte	0x04, 0x17
        /*017a*/ 	.short	(.L_56 - .L_55)
.L_55:
        /*017c*/ 	.word	0x00000000
        /*0180*/ 	.short	0x0002
        /*0182*/ 	.short	0x0010
        /*0184*/ 	.byte	0x00, 0xf4, 0x21, 0x00


	//----- nvinfo : EIATTR_KPARAM_INFO
	.align		4
.L_56:
        /*0188*/ 	.byte	0x04, 0x17
        /*018a*/ 	.short	(.L_58 - .L_57)
.L_57:
        /*018c*/ 	.word	0x00000000
        /*0190*/ 	.short	0x0001
        /*0192*/ 	.short	0x0008
        /*0194*/ 	.byte	0x00, 0xf4, 0x21, 0x00


	//----- nvinfo : EIATTR_KPARAM_INFO
	.align		4
.L_58:
        /*0198*/ 	.byte	0x04, 0x17
        /*019a*/ 	.short	(.L_60 - .L_59)
.L_59:
        /*019c*/ 	.word	0x00000000
        /*01a0*/ 	.short	0x0000
        /*01a2*/ 	.short	0x0000
        /*01a4*/ 	.byte	0x00, 0xf4, 0x21, 0x00


	//----- nvinfo : EIATTR_SPARSE_MMA_MASK
	.align		4
.L_60:
        /*01a8*/ 	.byte	0x03, 0x50
        /*01aa*/ 	.short	0x0000


	//----- nvinfo : EIATTR_MAXREG_COUNT
	.align		4
        /*01ac*/ 	.byte	0x03, 0x1b
        /*01ae*/ 	.short	0x00ff


	//----- nvinfo : EIATTR_NUM_BARRIERS
	.align		4
        /*01b0*/ 	.byte	0x02, 0x4c
        /*01b2*/ 	.byte	0x01
	.zero		1


	//----- nvinfo : EIATTR_ANNOTATIONS
	.align		4
        /*01b4*/ 	.byte	0x04, 0x55
        /*01b6*/ 	.short	(.L_62 - .L_61)


	//   ....[0]....
.L_61:
        /*01b8*/ 	.word	0x00000001
        /*01bc*/ 	.byte	0x80, 0x09, 0x00, 0x00, 0x01, 0x00, 0x00, 0x00, 0xc0, 0x09, 0x00, 0x00, 0x01, 0x00, 0x00, 0x00
        /* <DEDUP_REMOVED lines=12> */
        /*028c*/ 	.byte	0x50, 0x16, 0x00, 0x00, 0x01, 0x00, 0x00, 0x00, 0x60, 0x16, 0x00, 0x00


	//----- nvinfo : EIATTR_COOP_GROUP_MASK_REGIDS
	.align		4
.L_62:
        /*0298*/ 	.byte	0x04, 0x29
        /*029a*/ 	.short	(.L_64 - .L_63)


	//   ....[0]....
.L_63:
        /*029c*/ 	.word	0xffffffff


	//   ....[1]....
        /*02a0*/ 	.word	0xffffffff


	//   ....[2]....
        /*02a4*/ 	.word	0xffffffff


	//   ....[3]....
        /*02a8*/ 	.word	0xffffffff


	//   ....[4]....
        /*02ac*/ 	.word	0xffffffff


	//   ....[5]....
        /*02b0*/ 	.word	0xffffffff


	//   ....[6]....
        /*02b4*/ 	.word	0xffffffff


	//   ....[7]....
        /*02b8*/ 	.word	0xffffffff


	//----- nvinfo : EIATTR_COOP_GROUP_INSTR_OFFSETS
	.align		4
.L_64:
        /*02bc*/ 	.byte	0x04, 0x28
        /*02be*/ 	.short	(.L_66 - .L_65)


	//   ....[0]....
.L_65:
        /*02c0*/ 	.word	0x00002960


	//   ....[1]....
        /*02c4*/ 	.word	0x00002a40


	//   ....[2]....
        /*02c8*/ 	.word	0x00002b60


	//   ....[3]....
        /*02cc*/ 	.word	0x00002c30


	//   ....[4]....
        /*02d0*/ 	.word	0x000043d0


	//   ....[5]....
        /*02d4*/ 	.word	0x000043e0


	//   ....[6]....
        /*02d8*/ 	.word	0x000044b0


	//   ....[7]....
        /*02dc*/ 	.word	0x000044d0


	//----- nvinfo : EIATTR_VRC_CTA_INIT_COUNT
	.align		4
.L_66:
        /*02e0*/ 	.byte	0x02, 0x4a
	.zero		1
	.zero		1


	//----- nvinfo : EIATTR_EXIT_INSTR_OFFSETS
	.align		4
        /*02e4*/ 	.byte	0x04, 0x1c
        /*02e6*/ 	.short	(.L_68 - .L_67)


	//   ....[0]....
.L_67:
        /*02e8*/ 	.word	0x00005430


	//   ....[1]....
        /*02ec*/ 	.word	0x00005460


	//----- nvinfo : EIATTR_REQNTID
	.align		4
.L_68:
        /*02f0*/ 	.byte	0x04, 0x10
        /*02f2*/ 	.short	(.L_70 - .L_69)
.L_69:
        /*02f4*/ 	.word	0x00000080
        /*02f8*/ 	.word	0x00000001
        /*02fc*/ 	.word	0x00000001


	//----- nvinfo : EIATTR_CBANK_PARAM_SIZE
	.align		4
.L_70:
        /*0300*/ 	.byte	0x03, 0x19
        /*0302*/ 	.short	0x0088


	//----- nvinfo : EIATTR_PARAM_CBANK
	.align		4
        /*0304*/ 	.byte	0x04, 0x0a
        /*0306*/ 	.short	(.L_72 - .L_71)
	.align		4
.L_71:
        /*0308*/ 	.word	index@(.nv.constant0.attn_fwd)
        /*030c*/ 	.short	0x0380
        /*030e*/ 	.short	0x0088


	//----- nvinfo : EIATTR_SW_WAR
	.align		4
.L_72:
        /*0310*/ 	.byte	0x04, 0x36
        /*0312*/ 	.short	(.L_74 - .L_73)
.L_73:
        /*0314*/ 	.word	0x00000008
.L_74:


//--------------------- .nv.compat                --------------------------
	.section	.nv.compat,"",@"SHT_CUDA_COMPAT_INFO"
	.align	4
        /*0000*/ 	.byte	0x02, 0x02, 0x01, 0x00, 0x02, 0x05, 0x05, 0x00, 0x02, 0x03, 0x00, 0x00, 0x02, 0x06, 0x01, 0x00


//--------------------- .nv.callgraph             --------------------------
	.section	.nv.callgraph,"",@"SHT_CUDA_CALLGRAPH"
	.align	4
	.sectionentsize	8
	.align		4
        /*0000*/ 	.word	0x00000000
	.align		4
        /*0004*/ 	.word	0xffffffff
	.align		4
        /*0008*/ 	.word	0x00000000
	.align		4
        /*000c*/ 	.word	0xfffffffe
	.align		4
        /*0010*/ 	.word	0x00000000
	.align		4
        /*0014*/ 	.word	0xfffffffd
	.align		4
        /*0018*/ 	.word	0x00000000
	.align		4
        /*001c*/ 	.word	0xfffffffc


//--------------------- .nv.constant4             --------------------------
	.section	.nv.constant4,"a",@progbits
	.align	8
	.align		8
.nv.constant4:
        /*0000*/ 	.dword	_$_str


//--------------------- .text.attn_fwd            --------------------------
	.section	.text.attn_fwd,"ax",@progbits
	.align	128
        .global         attn_fwd
        .type           attn_fwd,@function
        .size           attn_fwd,(.L_x_3 - attn_fwd)
        .other          attn_fwd,@"STO_CUDA_ENTRY STV_DEFAULT"
attn_fwd:
.text.attn_fwd:
[----:B------:R-:W0:Y:S01]  /*0000*/  LDC R1, c[0x0][0x37c] ;  /* 0x0000df00ff017b82 */ /* 0x000e220000000800 */
[----:B------:R-:W1:Y:S07]  /*0010*/  S2R R23, SR_TID.X ;  /* 0x0000000000177919 */ /* 0x000e6e0000002100 */
[----:B------:R-:W2:Y:S01]  /*0020*/  S2UR UR6, SR_CTAID.Y ;  /* 0x00000000000679c3 */ /* 0x000ea20000002600 */
[----:B------:R-:W2:Y:S01]  /*0030*/  LDCU.64 UR4, c[0x0][0x3b0] ;  /* 0x00007600ff0477ac */ /* 0x000ea20008000a00 */
[----:B0-----:R-:W-:Y:S01]  /*0040*/  IADD3 R1, PT, PT, R1, -0x70, RZ ;  /* 0xffffff9001017810 */ /* 0x001fe20007ffe0ff */
[----:B------:R-:W0:Y:S01]  /*0050*/  S2R R3, SR_CTAID.X ;  /* 0x0000000000037919 */ /* 0x000e220000002500 */
[----:B------:R-:W3:Y:S04]  /*0060*/  LDCU.64 UR10, c[0x0][0x358] ;  /* 0x00006b00ff0a77ac */ /* 0x000ee80008000a00 */
[----:B------:R-:W4:Y:S01]  /*0070*/  LDC R8, c[0x0][0x3b8] ;  /* 0x0000ee00ff087b82 */ /* 0x000f220000000800 */
[----:B------:R-:W5:Y:S07]  /*0080*/  LDCU UR8, c[0x0][0x3f0] ;  /* 0x00007e00ff0877ac */ /* 0x000f6e0008000800 */
[----:B------:R-:W3:Y:S01]  /*0090*/  LDC.64 R10, c[0x0][0x380] ;  /* 0x0000e000ff0a7b82 */ /* 0x000ee20000000a00 */
[----:B--2---:R-:W-:-:S04]  /*00a0*/  UIMAD UR4, UR6, UR4, URZ ;  /* 0x00000004060472a4 */ /* 0x004fc8000f8e02ff */
[----:B------:R-:W-:Y:S01]  /*00b0*/  USHF.L.U32 UR7, UR4, 0x1, URZ ;  /* 0x0000000104077899 */ /* 0x000fe200080006ff */
[----:B-1----:R-:W-:Y:S02]  /*00c0*/  LOP3.LUT R16, R23, 0x1f, RZ, 0xc0, !PT ;  /* 0x0000001f17107812 */ /* 0x002fe400078ec0ff */
[----:B------:R-:W-:Y:S02]  /*00d0*/  SHF.R.U32.HI R18, RZ, 0x5, R23 ;  /* 0x00000005ff127819 */ /* 0x000fe40000011617 */
[----:B0-----:R-:W-:Y:S02]  /*00e0*/  LEA R0, R3, R16, 0x5 ;  /* 0x0000001003007211 */ /* 0x001fe400078e28ff */
[----:B------:R-:W-:-:S03]  /*00f0*/  SGXT.U32 R18, R18, 0x2 ;  /* 0x000000021212781a */ /* 0x000fc60000000000 */
[----:B------:R-:W-:Y:S01]  /*0100*/  IMAD R2, R0, UR5, RZ ;  /* 0x0000000500027c24 */ /* 0x000fe2000f8e02ff */
[----:B------:R-:W-:Y:S01]  /*0110*/  UIMAD.WIDE UR4, UR4, 0x2, URZ ;  /* 0x00000002040478a5 */ /* 0x000fe2000f8e02ff */
[----:B----4-:R-:W-:-:S03]  /*0120*/  IMAD R4, R18, R8, RZ ;  /* 0x0000000812047224 */ /* 0x010fc600078e02ff */
[C---:B------:R-:W-:Y:S01]  /*0130*/  SHF.L.U32 R3, R2.reuse, 0x1, RZ ;  /* 0x0000000102037819 */ /* 0x040fe200000006ff */
[----:B------:R-:W-:Y:S01]  /*0140*/  IMAD.HI R2, R2, 0x2, RZ ;  /* 0x0000000202027827 */ /* 0x000fe200078e02ff */
[C---:B------:R-:W-:Y:S02]  /*0150*/  LEA R5, R8.reuse, R4, 0x2 ;  /* 0x0000000408057211 */ /* 0x040fe400078e10ff */
[----:B---3--:R-:W-:Y:S02]  /*0160*/  IADD3 R10, P0, P1, R3, UR7, R10 ;  /* 0x00000007030a7c10 */ /* 0x008fe4000f91e00a */
[----:B------:R-:W-:Y:S02]  /*0170*/  LEA R7, R8, R5, 0x2 ;  /* 0x0000000508077211 */ /* 0x000fe400078e10ff */
[----:B------:R-:W-:Y:S02]  /*0180*/  IADD3.X R22, PT, PT, R2, UR5, R11, P0, P1 ;  /* 0x0000000502167c10 */ /* 0x000fe400087e240b */
[----:B------:R-:W-:-:S02]  /*0190*/  LEA R11, R8, R7, 0x2 ;  /* 0x00000007080b7211 */ /* 0x000fc400078e10ff */
[-C--:B------:R-:W-:Y:S02]  /*01a0*/  LEA R2, P0, R4, R10.reuse, 0x1 ;  /* 0x0000000a04027211 */ /* 0x080fe400078008ff */
[C---:B------:R-:W-:Y:S02]  /*01b0*/  LEA R9, R8.reuse, R11, 0x2 ;  /* 0x0000000b08097211 */ /* 0x040fe400078e10ff */
[----:B------:R-:W-:Y:S02]  /*01c0*/  LEA.HI R20, R23, 0x1c, RZ, 0x1b ;  /* 0x0000001c17147811 */ /* 0x000fe400078fd8ff */
[----:B------:R-:W-:Y:S02]  /*01d0*/  LEA R6, P1, R7, R10, 0x1 ;  /* 0x0000000a07067211 */ /* 0x000fe400078208ff */
[----:B------:R-:W-:Y:S01]  /*01e0*/  LEA R17, R8, R9, 0x2 ;  /* 0x0000000908117211 */ /* 0x000fe200078e10ff */
[----:B------:R-:W-:Y:S01]  /*01f0*/  IMAD R15, R20, R8, RZ ;  /* 0x00000008140f7224 */ /* 0x000fe200078e02ff */
[----:B------:R-:W-:-:S02]  /*0200*/  LEA.HI.X.SX32 R3, R4, R22, 0x1, P0 ;  /* 0x0000001604037211 */ /* 0x000fc400000f0eff */
[----:B------:R-:W-:Y:S02]  /*0210*/  LEA R4, P0, R5, R10, 0x1 ;  /* 0x0000000a05047211 */ /* 0x000fe400078008ff */
[----:B------:R-:W-:Y:S01]  /*0220*/  LEA.HI.X.SX32 R7, R7, R22, 0x1, P1 ;  /* 0x0000001607077211 */ /* 0x000fe200008f0eff */
[----:B------:R0:W2:Y:S01]  /*0230*/  LDG.E.U16 R19, desc[UR10][R2.64] ;  /* 0x0000000a02137981 */ /* 0x0000a2000c1e1500 */
[----:B------:R-:W-:Y:S02]  /*0240*/  LEA R13, R8, R17, 0x2 ;  /* 0x00000011080d7211 */ /* 0x000fe400078e10ff */
[----:B------:R-:W-:Y:S01]  /*0250*/  LEA R8, P1, R9, R10, 0x1 ;  /* 0x0000000a09087211 */ /* 0x000fe200078208ff */
[----:B------:R1:W3:Y:S01]  /*0260*/  LDG.E.U16 R6, desc[UR10][R6.64] ;  /* 0x0000000a06067981 */ /* 0x0002e2000c1e1500 */
[----:B------:R-:W-:Y:S02]  /*0270*/  LEA.HI.X.SX32 R5, R5, R22, 0x1, P0 ;  /* 0x0000001605057211 */ /* 0x000fe400000f0eff */
[----:B------:R-:W-:-:S02]  /*0280*/  LEA R14, P3, R15, R10, 0x1 ;  /* 0x0000000a0f0e7211 */ /* 0x000fc400078608ff */
[-C--:B------:R-:W-:Y:S02]  /*0290*/  LEA R12, P2, R13, R10.reuse, 0x1 ;  /* 0x0000000a0d0c7211 */ /* 0x080fe400078408ff */
[----:B0-----:R-:W-:Y:S01]  /*02a0*/  LEA R2, P0, R11, R10, 0x1 ;  /* 0x0000000a0b027211 */ /* 0x001fe200078008ff */
[----:B------:R0:W4:Y:S01]  /*02b0*/  LDG.E.U16 R5, desc[UR10][R4.64] ;  /* 0x0000000a04057981 */ /* 0x000122000c1e1500 */
[----:B------:R-:W-:Y:S02]  /*02c0*/  LEA.HI.X.SX32 R9, R9, R22, 0x1, P1 ;  /* 0x0000001609097211 */ /* 0x000fe400008f0eff */
[----:B------:R-:W-:Y:S02]  /*02d0*/  LEA R10, P1, R17, R10, 0x1 ;  /* 0x0000000a110a7211 */ /* 0x000fe400078208ff */
[-C--:B------:R-:W-:Y:S01]  /*02e0*/  LEA.HI.X.SX32 R13, R13, R22.reuse, 0x1, P2 ;  /* 0x000000160d0d7211 */ /* 0x080fe200010f0eff */
[----:B------:R0:W4:Y:S01]  /*02f0*/  LDG.E.U16 R8, desc[UR10][R8.64] ;  /* 0x0000000a08087981 */ /* 0x000122000c1e1500 */
[----:B------:R-:W-:-:S02]  /*0300*/  LEA.HI.X.SX32 R3, R11, R22, 0x1, P0 ;  /* 0x000000160b037211 */ /* 0x000fc400000f0eff */
[-C--:B------:R-:W-:Y:S01]  /*0310*/  LEA.HI.X.SX32 R15, R15, R22.reuse, 0x1, P3 ;  /* 0x000000160f0f7211 */ /* 0x080fe200018f0eff */
[----:B------:R-:W4:Y:S01]  /*0320*/  LDG.E.U16 R12, desc[UR10][R12.64] ;  /* 0x0000000a0c0c7981 */ /* 0x000f22000c1e1500 */
[----:B------:R-:W-:-:S03]  /*0330*/  LEA.HI.X.SX32 R11, R17, R22, 0x1, P1 ;  /* 0x00000016110b7211 */ /* 0x000fc600008f0eff */
[----:B------:R0:W4:Y:S04]  /*0340*/  LDG.E.U16 R2, desc[UR10][R2.64] ;  /* 0x0000000a02027981 */ /* 0x000128000c1e1500 */
[----:B------:R-:W4:Y:S04]  /*0350*/  LDG.E.U16 R10, desc[UR10][R10.64] ;  /* 0x0000000a0a0a7981 */ /* 0x000f28000c1e1500 */
[----:B------:R-:W4:Y:S01]  /*0360*/  LDG.E.U16 R14, desc[UR10][R14.64] ;  /* 0x0000000a0e0e7981 */ /* 0x000f22000c1e1500 */
[----:B------:R-:W5:Y:S01]  /*0370*/  S2UR UR5, SR_CgaCtaId ;  /* 0x00000000000579c3 */ /* 0x000f620000008800 */
[----:B-1----:R-:W-:-:S04]  /*0380*/  SHF.R.S32.HI R7, RZ, 0x6, R23 ;  /* 0x00000006ff077819 */ /* 0x002fc80000011417 */
[----:B------:R-:W-:Y:S01]  /*0390*/  SGXT R7, R7, 0x1 ;  /* 0x000000010707781a */ /* 0x000fe20000000200 */
[----:B------:R-:W-:Y:S01]  /*03a0*/  UMOV UR4, 0x400 ;  /* 0x0000040000047882 */ /* 0x000fe20000000000 */
[----:B0-----:R-:W-:Y:S02]  /*03b0*/  SHF.L.U32 R4, R23, 0x1, RZ ;  /* 0x0000000117047819 */ /* 0x001fe400000006ff */
[----:B------:R-:W-:-:S04]  /*03c0*/  LOP3.LUT R7, R7, 0x90, RZ, 0xc0, !PT ;  /* 0x0000009007077812 */ /* 0x000fc800078ec0ff */
[----:B------:R-:W-:-:S04]  /*03d0*/  LOP3.LUT R9, R7, 0x7e, R4, 0x78, !PT ;  /* 0x0000007e07097812 */ /* 0x000fc800078e7804 */
[----:B------:R-:W-:Y:S01]  /*03e0*/  LOP3.LUT R3, R9, 0x20, RZ, 0x3c, !PT ;  /* 0x0000002009037812 */ /* 0x000fe200078e3cff */
[----:B-----5:R-:W-:Y:S02]  /*03f0*/  ULEA UR4, UR5, UR4, 0x18 ;  /* 0x0000000405047291 */ /* 0x020fe4000f8ec0ff */
[----:B------:R-:W-:Y:S01]  /*0400*/  UISETP.GE.AND UP0, UPT, UR8, 0x1, UPT ;  /* 0x000000010800788c */ /* 0x000fe2000bf06270 */
[----:B------:R-:W-:Y:S02]  /*0410*/  MOV R21, 0xff800000 ;  /* 0xff80000000157802 */ /* 0x000fe40000000f00 */
[----:B------:R-:W-:Y:S02]  /*0420*/  CS2R R168, SRZ ;  /* 0x0000000000a87805 */ /* 0x000fe4000001ff00 */
[----:B------:R-:W-:Y:S02]  /*0430*/  MOV R4, 0x3f800000 ;  /* 0x3f80000000047802 */ /* 0x000fe40000000f00 */
[----:B------:R-:W-:-:S02]  /*0440*/  CS2R R170, SRZ ;  /* 0x0000000000aa7805 */ /* 0x000fc4000001ff00 */
[----:B------:R-:W-:Y:S02]  /*0450*/  MOV R7, 0x3f800000 ;  /* 0x3f80000000077802 */ /* 0x000fe40000000f00 */
[----:B------:R-:W-:Y:S02]  /*0460*/  CS2R R120, SRZ ;  /* 0x0000000000787805 */ /* 0x000fe4000001ff00 */
[----:B------:R-:W-:Y:S02]  /*0470*/  MOV R90, 0xff800000 ;  /* 0xff800000005a7802 */ /* 0x000fe40000000f00 */
[----:B------:R-:W-:Y:S02]  /*0480*/  CS2R R122, SRZ ;  /* 0x00000000007a7805 */ /* 0x000fe4000001ff00 */
[----:B------:R-:W-:Y:S02]  /*0490*/  CS2R R136, SRZ ;  /* 0x0000000000887805 */ /* 0x000fe4000001ff00 */
[----:B------:R-:W-:-:S02]  /*04a0*/  CS2R R138, SRZ ;  /* 0x00000000008a7805 */ /* 0x000fc4000001ff00 */
[----:B------:R-:W-:Y:S02]  /*04b0*/  CS2R R144, SRZ ;  /* 0x0000000000907805 */ /* 0x000fe4000001ff00 */
[----:B------:R-:W-:Y:S01]  /*04c0*/  CS2R R146, SRZ ;  /* 0x0000000000927805 */ /* 0x000fe2000001ff00 */
[----:B--2---:R0:W-:Y:S04]  /*04d0*/  STS.U16 [R9+UR4+0x2000], R19 ;  /* 0x0020001309007988 */ /* 0x0041e80008000404 */
[----:B---3--:R0:W-:Y:S04]  /*04e0*/  STS.U16 [R9+UR4+0x2200], R6 ;  /* 0x0022000609007988 */ /* 0x0081e80008000404 */
[----:B----4-:R0:W-:Y:S04]  /*04f0*/  STS.U16 [R9+UR4+0x2400], R8 ;  /* 0x0024000809007988 */ /* 0x0101e80008000404 */
[----:B------:R0:W-:Y:S04]  /*0500*/  STS.U16 [R9+UR4+0x2600], R12 ;  /* 0x0026000c09007988 */ /* 0x0001e80008000404 */
[----:B------:R0:W-:Y:S04]  /*0510*/  STS.U16 [R3+UR4+0x2100], R5 ;  /* 0x0021000503007988 */ /* 0x0001e80008000404 */
[----:B------:R0:W-:Y:S04]  /*0520*/  STS.U16 [R3+UR4+0x2300], R2 ;  /* 0x0023000203007988 */ /* 0x0001e80008000404 */
[----:B------:R0:W-:Y:S04]  /*0530*/  STS.U16 [R3+UR4+0x2500], R10 ;  /* 0x0025000a03007988 */ /* 0x0001e80008000404 */
[----:B------:R0:W-:Y:S01]  /*0540*/  STS.U16 [R3+UR4+0x2700], R14 ;  /* 0x0027000e03007988 */ /* 0x0001e20008000404 */
[----:B------:R-:W-:Y:S05]  /*0550*/  BRA.U !UP0, `(.L_x_0) ;  /* 0x00000041082c7547 */ /* 0x000fea000b800000 */
[----:B0-----:R-:W0:Y:S01]  /*0560*/  LDC.64 R2, c[0x0][0x3c0] ;  /* 0x0000f000ff027b82 */ /* 0x001e220000000a00 */
[----:B------:R-:W1:Y:S01]  /*0570*/  LDCU UR4, c[0x0][0x3c8] ;  /* 0x00007900ff0477ac */ /* 0x000e620008000800 */
[C---:B------:R-:W-:Y:S02]  /*0580*/  LOP3.LUT R6, R23.reuse, 0x7f, RZ, 0xc0, !PT ;  /* 0x0000007f17067812 */ /* 0x040fe400078ec0ff */
[----:B------:R-:W-:Y:S02]  /*0590*/  CS2R R168, SRZ ;  /* 0x0000000000a87805 */ /* 0x000fe4000001ff00 */
[----:B------:R-:W-:Y:S01]  /*05a0*/  LEA.HI R8, R23, 0x7c, RZ, 0x1b ;  /* 0x0000007c17087811 */ /* 0x000fe200078fd8ff */
[----:B------:R-:W2:Y:S01]  /*05b0*/  LDCU.64 UR12, c[0x0][0x388] ;  /* 0x00007100ff0c77ac */ /* 0x000ea20008000a00 */
[----:B------:R-:W-:Y:S02]  /*05c0*/  CS2R R170, SRZ ;  /* 0x0000000000aa7805 */ /* 0x000fe4000001ff00 */
[----:B------:R-:W-:Y:S01]  /*05d0*/  CS2R R120, SRZ ;  /* 0x0000000000787805 */ /* 0x000fe2000001ff00 */
[----:B------:R-:W3:Y:S01]  /*05e0*/  LDC.64 R4, c[0x0][0x3d0] ;  /* 0x0000f400ff047b82 */ /* 0x000ee20000000a00 */
[----:B------:R-:W4:Y:S01]  /*05f0*/  LDCU.64 UR14, c[0x0][0x390] ;  /* 0x00007200ff0e77ac */ /* 0x000f220008000a00 */
[----:B------:R-:W-:-:S02]  /*0600*/  CS2R R122, SRZ ;  /* 0x00000000007a7805 */ /* 0x000fc4000001ff00 */
[----:B------:R-:W-:Y:S02]  /*0610*/  CS2R R136, SRZ ;  /* 0x0000000000887805 */ /* 0x000fe4000001ff00 */
[----:B------:R-:W-:Y:S02]  /*0620*/  CS2R R138, SRZ ;  /* 0x00000000008a7805 */ /* 0x000fe4000001ff00 */
[----:B------:R-:W-:Y:S02]  /*0630*/  CS2R R144, SRZ ;  /* 0x0000000000907805 */ /* 0x000fe4000001ff00 */
[----:B------:R-:W-:Y:S01]  /*0640*/  CS2R R146, SRZ ;  /* 0x0000000000927805 */ /* 0x000fe2000001ff00 */
[----:B------:R-:W0:Y:S01]  /*0650*/  LDCU UR9, c[0x0][0x3a8] ;  /* 0x00007500ff0977ac */ /* 0x000e220008000800 */
[----:B------:R-:W5:Y:S01]  /*0660*/  LDC R73, c[0x0][0x3d8] ;  /* 0x0000f600ff497b82 */ /* 0x000f620000000800 */
[----:B-1----:R-:W-:Y:S01]  /*0670*/  IMAD R16, R16, UR4, RZ ;  /* 0x0000000410107c24 */ /* 0x002fe2000f8e02ff */
[----:B------:R-:W-:-:S03]  /*0680*/  UMOV UR4, URZ ;  /* 0x000000ff00047c82 */ /* 0x000fc60008000000 */
[C---:B------:R-:W-:Y:S01]  /*0690*/  IMAD.HI R9, R16.reuse, 0x2, RZ ;  /* 0x0000000210097827 */ /* 0x040fe200078e02ff */
[----:B------:R-:W-:-:S03]  /*06a0*/  SHF.L.U32 R7, R16, 0x1, RZ ;  /* 0x0000000110077819 */ /* 0x000fc600000006ff */
[-C--:B0-----:R-:W-:Y:S02]  /*06b0*/  IMAD R18, R18, R3.reuse, RZ ;  /* 0x0000000312127224 */ /* 0x081fe400078e02ff */
[----:B------:R-:W-:Y:S02]  /*06c0*/  IMAD R2, R2, UR6, RZ ;  /* 0x0000000602027c24 */ /* 0x000fe4000f8e02ff */
[----:B------:R-:W-:Y:S01]  /*06d0*/  IMAD R20, R20, R3, RZ ;  /* 0x0000000314147224 */ /* 0x000fe200078e02ff */
[C---:B------:R-:W-:Y:S01]  /*06e0*/  LEA R10, R3.reuse, R18, 0x2 ;  /* 0x00000012030a7211 */ /* 0x040fe200078e10ff */
[----:B---3--:R-:W-:Y:S01]  /*06f0*/  IMAD R15, R6, R5, RZ ;  /* 0x00000005060f7224 */ /* 0x008fe200078e02ff */
[C---:B------:R-:W-:Y:S01]  /*0700*/  SHF.L.U32 R6, R2.reuse, 0x1, RZ ;  /* 0x0000000102067819 */ /* 0x040fe200000006ff */
[----:B------:R-:W-:Y:S01]  /*0710*/  IMAD.HI R2, R2, 0x2, RZ ;  /* 0x0000000202027827 */ /* 0x000fe200078e02ff */
[----:B------:R-:W-:Y:S02]  /*0720*/  LEA R12, R3, R10, 0x2 ;  /* 0x0000000a030c7211 */ /* 0x000fe400078e10ff */
[----:B--2---:R-:W-:Y:S01]  /*0730*/  IADD3 R219, P2, P3, R7, UR12, R6 ;  /* 0x0000000c07db7c10 */ /* 0x004fe2000fb5e006 */
[----:B------:R-:W-:Y:S01]  /*0740*/  IMAD R4, R4, UR6, RZ ;  /* 0x0000000604047c24 */ /* 0x000fe2000f8e02ff */
[----:B------:R-:W-:Y:S01]  /*0750*/  LEA R14, R3, R12, 0x2 ;  /* 0x0000000c030e7211 */ /* 0x000fe200078e10ff */
[----:B------:R-:W-:Y:S01]  /*0760*/  IMAD R11, R8, R3, RZ ;  /* 0x00000003080b7224 */ /* 0x000fe200078e02ff */
[----:B------:R-:W-:Y:S01]  /*0770*/  IADD3.X R17, PT, PT, R9, UR13, R2, P2, P3 ;  /* 0x0000000d09117c10 */ /* 0x000fe200097e6402 */
[----:B------:R-:W-:Y:S01]  /*0780*/  IMAD.HI R13, R4, 0x2, RZ ;  /* 0x00000002040d7827 */ /* 0x000fe200078e02ff */
[----:B------:R-:W-:-:S02]  /*0790*/  LEA R16, R3, R14, 0x2 ;  /* 0x0000000e03107211 */ /* 0x000fc400078e10ff */
[----:B------:R-:W-:Y:S01]  /*07a0*/  LEA.HI R2, R23, 0x3c, RZ, 0x1b ;  /* 0x0000003c17027811 */ /* 0x000fe200078fd8ff */
[----:B------:R-:W-:Y:S01]  /*07b0*/  IMAD.HI R26, R15, 0x2, RZ ;  /* 0x000000020f1a7827 */ /* 0x000fe200078e02ff */
[----:B------:R-:W-:Y:S02]  /*07c0*/  LEA R22, R3, R16, 0x2 ;  /* 0x0000001003167211 */ /* 0x000fe400078e10ff */
[----:B------:R-:W-:Y:S01]  /*07d0*/  LEA.HI R6, R23, 0x5c, RZ, 0x1b ;  /* 0x0000005c17067811 */ /* 0x000fe200078fd8ff */
[-C--:B------:R-:W-:Y:S01]  /*07e0*/  IMAD R7, R2, R3.reuse, RZ ;  /* 0x0000000302077224 */ /* 0x080fe200078e02ff */
[----:B------:R-:W-:Y:S01]  /*07f0*/  LEA R24, R3, R22, 0x2 ;  /* 0x0000001603187211 */ /* 0x000fe200078e10ff */
[----:B-----5:R-:W-:Y:S01]  /*0800*/  IMAD R19, R73, 0x12, RZ ;  /* 0x0000001249137824 */ /* 0x020fe200078e02ff */
[----:B------:R-:W-:Y:S01]  /*0810*/  SHF.L.U32 R214, R4, 0x1, RZ ;  /* 0x0000000104d67819 */ /* 0x000fe200000006ff */
[----:B------:R-:W-:Y:S01]  /*0820*/  IMAD R9, R6, R3, RZ ;  /* 0x0000000306097224 */ /* 0x000fe200078e02ff */
[----:B------:R-:W-:Y:S01]  /*0830*/  LEA R2, R3, R24, 0x3 ;  /* 0x0000001803027211 */ /* 0x000fe200078e18ff */
[C---:B------:R-:W-:Y:S01]  /*0840*/  IMAD R75, R73.reuse, 0x24, RZ ;  /* 0x00000024494b7824 */ /* 0x040fe200078e02ff */
[-C--:B------:R-:W-:Y:S01]  /*0850*/  LEA R34, P6, R18, R219.reuse, 0x1 ;  /* 0x000000db12227211 */ /* 0x080fe200078c08ff */
[----:B------:R-:W-:Y:S01]  /*0860*/  IMAD R77, R73, 0x26, RZ ;  /* 0x00000026494d7824 */ /* 0x000fe200078e02ff */
        /* <DEDUP_REMOVED lines=10> */
[----:B------:R-:W-:Y:S01]  /*0910*/  LEA R28, P4, R20, R219, 0x1 ;  /* 0x000000db141c7211 */ /* 0x000fe200078808ff */
[C---:B------:R-:W-:Y:S01]  /*0920*/  IMAD R47, R73.reuse, 0x17, RZ ;  /* 0x00000017492f7824 */ /* 0x040fe200078e02ff */
[-C--:B------:R-:W-:Y:S01]  /*0930*/  LEA.HI.X.SX32 R35, R18, R17.reuse, 0x1, P6 ;  /* 0x0000001112237211 */ /* 0x080fe200030f0eff */
[C---:B------:R-:W-:Y:S01]  /*0940*/  IMAD R57, R73.reuse, 0x18, RZ ;  /* 0x0000001849397824 */ /* 0x040fe200078e02ff */
[----:B------:R-:W-:Y:S01]  /*0950*/  LEA.HI.X.SX32 R33, R10, R17, 0x1, P2 ;  /* 0x000000110a217211 */ /* 0x000fe200010f0eff */
[----:B------:R-:W-:Y:S01]  /*0960*/  IMAD R81, R73, 0x2a, RZ ;  /* 0x0000002a49517824 */ /* 0x000fe200078e02ff */
[----:B------:R-:W-:Y:S01]  /*0970*/  LEA R10, R3, R8, 0x2 ;  /* 0x00000008030a7211 */ /* 0x000fe200078e10ff */
[----:B------:R0:W-:Y:S01]  /*0980*/  STL.64 [R1+0x68], R34 ;  /* 0x0000682201007387 */ /* 0x0001e20000100a00 */
[----:B------:R-:W-:Y:S01]  /*0990*/  LEA R216, P2, R11, R219, 0x1 ;  /* 0x000000db0bd87211 */ /* 0x000fe200078408ff */
[C---:B------:R-:W-:Y:S01]  /*09a0*/  IMAD R61, R73.reuse, 0x1a, RZ ;  /* 0x0000001a493d7824 */ /* 0x040fe200078e02ff */
[-C--:B------:R-:W-:Y:S01]  /*09b0*/  LEA.HI.X.SX32 R31, R12, R17.reuse, 0x1, P3 ;  /* 0x000000110c1f7211 */ /* 0x080fe200018f0eff */
[----:B------:R1:W-:Y:S01]  /*09c0*/  STL.64 [R1+0x60], R32 ;  /* 0x0000602001007387 */ /* 0x0003e20000100a00 */
[-C--:B------:R-:W-:Y:S01]  /*09d0*/  LEA.HI.X.SX32 R29, R20, R17.reuse, 0x1, P4 ;  /* 0x00000011141d7211 */ /* 0x080fe200020f0eff */
[----:B------:R-:W-:Y:S01]  /*09e0*/  IMAD R39, R73, 0x15, RZ ;  /* 0x0000001549277824 */ /* 0x000fe200078e02ff */
[----:B------:R-:W-:Y:S01]  /*09f0*/  LEA R12, R3, R10, 0x2 ;  /* 0x0000000a030c7211 */ /* 0x000fe200078e10ff */
[----:B------:R2:W-:Y:S01]  /*0a00*/  STL.64 [R1+0x58], R30 ;  /* 0x0000581e01007387 */ /* 0x0005e20000100a00 */
[----:B------:R-:W-:Y:S01]  /*0a10*/  LEA.HI.X.SX32 R217, R11, R17, 0x1, P2 ;  /* 0x000000110bd97211 */ /* 0x000fe200010f0eff */
[----:B------:R-:W-:Y:S01]  /*0a20*/  IMAD R91, R73, 0x34, RZ ;  /* 0x00000034495b7824 */ /* 0x000fe200078e02ff */
[----:B------:R-:W-:Y:S01]  /*0a30*/  LEA R18, R3, R12, 0x2 ;  /* 0x0000000c03127211 */ /* 0x000fe200078e10ff */
[----:B------:R3:W-:Y:S01]  /*0a40*/  STL.64 [R1+0x30], R28 ;  /* 0x0000301c01007387 */ /* 0x0007e20000100a00 */
[-C--:B------:R-:W-:Y:S01]  /*0a50*/  LEA R248, P5, R7, R219.reuse, 0x1 ;  /* 0x000000db07f87211 */ /* 0x080fe200078a08ff */
[----:B0-----:R-:W-:Y:S01]  /*0a60*/  IMAD R35, R73, 0x14, RZ ;  /* 0x0000001449237824 */ /* 0x001fe200078e02ff */
[----:B------:R-:W-:Y:S01]  /*0a70*/  LEA R20, R3, R18, 0x3 ;  /* 0x0000001203147211 */ /* 0x000fe200078e18ff */
[C---:B------:R-:W-:Y:S01]  /*0a80*/  IMAD R93, R73.reuse, 0x36, RZ ;  /* 0x00000036495d7824 */ /* 0x040fe200078e02ff */
[-C--:B-1----:R-:W-:Y:S01]  /*0a90*/  LEA R32, P2, R14, R219.reuse, 0x1 ;  /* 0x000000db0e207211 */ /* 0x082fe200078408ff */
[----:B------:R-:W-:Y:S01]  /*0aa0*/  IMAD R37, R73, 0xd, RZ ;  /* 0x0000000d49257824 */ /* 0x000fe200078e02ff */
[----:B------:R-:W-:Y:S01]  /*0ab0*/  SHF.L.U32 R215, R15, 0x1, RZ ;  /* 0x000000010fd77819 */ /* 0x000fe200000006ff */
[C---:B------:R-:W-:Y:S01]  /*0ac0*/  IMAD R63, R73.reuse, 0x1b, RZ ;  /* 0x0000001b493f7824 */ /* 0x040fe200078e02ff */
[----:B--2---:R-:W-:Y:S01]  /*0ad0*/  LEA R30, P3, R16, R219, 0x1 ;  /* 0x000000db101e7211 */ /* 0x004fe200078608ff */
[C---:B------:R-:W-:Y:S01]  /*0ae0*/  IMAD R45, R73.reuse, 0xe, RZ ;  /* 0x0000000e492d7824 */ /* 0x040fe200078e02ff */
[----:B------:R-:W-:Y:S01]  /*0af0*/  LEA.HI.X.SX32 R33, R14, R17, 0x1, P2 ;  /* 0x000000110e217211 */ /* 0x000fe200010f0eff */
[C---:B------:R-:W-:Y:S01]  /*0b00*/  IMAD R65, R73.reuse, 0x1c, RZ ;  /* 0x0000001c49417824 */ /* 0x040fe200078e02ff */
[----:B---3--:R-:W-:Y:S01]  /*0b10*/  LEA R28, P4, R22, R219, 0x1 ;  /* 0x000000db161c7211 */ /* 0x008fe200078808ff */
        /* <DEDUP_REMOVED lines=11> */
[----:B----4-:R-:W-:Y:S01]  /*0bd0*/  IADD3 R214, P0, P1, R215, UR14, R214 ;  /* 0x0000000ed7d67c10 */ /* 0x010fe2000f91e0d6 */
[----:B------:R-:W-:Y:S01]  /*0be0*/  IMAD R97, R73, 0x3a, RZ ;  /* 0x0000003a49617824 */ /* 0x000fe200078e02ff */
[-C--:B------:R-:W-:Y:S01]  /*0bf0*/  LEA R232, P6, R9, R219.reuse, 0x1 ;  /* 0x000000db09e87211 */ /* 0x080fe200078c08ff */
[C---:B------:R-:W-:Y:S01]  /*0c00*/  IMAD R69, R73.reuse, 0x1e, RZ ;  /* 0x0000001e49457824 */ /* 0x040fe200078e02ff */
[----:B0-----:R-:W-:Y:S01]  /*0c10*/  LEA R32, P2, R24, R219, 0x1 ;  /* 0x000000db18207211 */ /* 0x001fe200078408ff */
[----:B------:R-:W-:Y:S01]  /*0c20*/  IMAD R59, R73, 0x19, RZ ;  /* 0x00000019493b7824 */ /* 0x000fe200078e02ff */
[----:B------:R-:W-:Y:S01]  /*0c30*/  LEA.HI.X.SX32 R233, R9, R17, 0x1, P6 ;  /* 0x0000001109e97211 */ /* 0x000fe200030f0eff */
[C---:B------:R-:W-:Y:S01]  /*0c40*/  IMAD R67, R73.reuse, 0x1d, RZ ;  /* 0x0000001d49437824 */ /* 0x040fe200078e02ff */
[----:B-1----:R-:W-:Y:S01]  /*0c50*/  LEA R30, P3, R2, R219, 0x1 ;  /* 0x000000db021e7211 */ /* 0x002fe200078608ff */
[C---:B------:R-:W-:Y:S01]  /*0c60*/  IMAD R189, R73.reuse, 0x3c, RZ ;  /* 0x0000003c49bd7824 */ /* 0x040fe200078e02ff */
[----:B------:R-:W-:Y:S01]  /*0c70*/  LEA.HI.X.SX32 R33, R24, R17, 0x1, P2 ;  /* 0x0000001118217211 */ /* 0x000fe200010f0eff */
[----:B------:R-:W-:Y:S01]  /*0c80*/  IMAD R191, R73, 0x3e, RZ ;  /* 0x0000003e49bf7824 */ /* 0x000fe200078e02ff */
[----:B--2---:R-:W-:-:S02]  /*0c90*/  LEA R28, P4, R4, R219, 0x1 ;  /* 0x000000db041c7211 */ /* 0x004fc400078808ff */
[-C--:B------:R-:W-:Y:S01]  /*0ca0*/  LEA.HI.X.SX32 R31, R2, R17.reuse, 0x1, P3 ;  /* 0x00000011021f7211 */ /* 0x080fe200018f0eff */
[----:B------:R0:W-:Y:S01]  /*0cb0*/  STL.64 [R1+0x38], R32 ;  /* 0x0000382001007387 */ /* 0x0001e20000100a00 */
[----:B------:R-:W-:Y:S02]  /*0cc0*/  LEA.HI.X.SX32 R29, R4, R17, 0x1, P4 ;  /* 0x00000011041d7211 */ /* 0x000fe400020f0eff */
[C---:B------:R-:W-:Y:S02]  /*0cd0*/  LEA R2, R3.reuse, R16, 0x2 ;  /* 0x0000001003027211 */ /* 0x040fe400078e10ff */
[-C--:B------:R-:W-:Y:S01]  /*0ce0*/  LEA R22, P4, R10, R219.reuse, 0x1 ;  /* 0x000000db0a167211 */ /* 0x080fe200078808ff */
[----:B------:R1:W-:Y:S01]  /*0cf0*/  STL.64 [R1+0x20], R28 ;  /* 0x0000201c01007387 */ /* 0x0003e20000100a00 */
[----:B------:R-:W-:Y:S02]  /*0d00*/  LEA R4, R3, R2, 0x2 ;  /* 0x0000000203047211 */ /* 0x000fe400078e10ff */
[----:B------:R-:W-:Y:S01]  /*0d10*/  LEA R24, P3, R8, R219, 0x1 ;  /* 0x000000db08187211 */ /* 0x000fe200078608ff */
[----:B------:R2:W-:Y:S01]  /*0d20*/  STL.64 [R1+0x28], R30 ;  /* 0x0000281e01007387 */ /* 0x0005e20000100a00 */
[-C--:B------:R-:W-:Y:S01]  /*0d30*/  LEA.HI.X.SX32 R23, R10, R17.reuse, 0x1, P4 ;  /* 0x000000110a177211 */ /* 0x080fe200020f0eff */
[----:B0-----:R-:W-:Y:S01]  /*0d40*/  IMAD R33, R73, 0xc, RZ ;  /* 0x0000000c49217824 */ /* 0x001fe200078e02ff */
[----:B------:R-:W-:-:S02]  /*0d50*/  LEA.HI.X.SX32 R25, R8, R17, 0x1, P3 ;  /* 0x0000001108197211 */ /* 0x000fc400018f0eff */
[-C--:B------:R-:W-:Y:S02]  /*0d60*/  LEA R246, P4, R20, R219.reuse, 0x1 ;  /* 0x000000db14f67211 */ /* 0x080fe400078808ff */
[-C--:B------:R-:W-:Y:S02]  /*0d70*/  LEA R250, P3, R18, R219.reuse, 0x1 ;  /* 0x000000db12fa7211 */ /* 0x080fe400078608ff */
[----:B-1----:R-:W-:Y:S02]  /*0d80*/  LEA R28, P2, R6, R219, 0x1 ;  /* 0x000000db061c7211 */ /* 0x002fe400078408ff */
[-C--:B------:R-:W-:Y:S01]  /*0d90*/  LEA.HI.X.SX32 R247, R20, R17.reuse, 0x1, P4 ;  /* 0x0000001114f77211 */ /* 0x080fe200020f0eff */
[----:B--2---:R-:W-:Y:S01]  /*0da0*/  IMAD R31, R73, 0x6, RZ ;  /* 0x00000006491f7824 */ /* 0x004fe200078e02ff */
[----:B------:R-:W-:Y:S02]  /*0db0*/  LEA.HI.X.SX32 R29, R6, R17, 0x1, P2 ;  /* 0x00000011061d7211 */ /* 0x000fe400010f0eff */
[----:B------:R-:W-:-:S02]  /*0dc0*/  LEA R6, R3, R4, 0x2 ;  /* 0x0000000403067211 */ /* 0x000fc400078e10ff */
[C---:B------:R-:W-:Y:S01]  /*0dd0*/  LEA R240, P4, R2.reuse, R219, 0x1 ;  /* 0x000000db02f07211 */ /* 0x040fe200078808ff */
[----:B------:R0:W-:Y:S01]  /*0de0*/  STL.64 [R1+0x18], R28 ;  /* 0x0000181c01007387 */ /* 0x0001e20000100a00 */
[C---:B------:R-:W-:Y:S02]  /*0df0*/  LEA R8, R3.reuse, R6, 0x2 ;  /* 0x0000000603087211 */ /* 0x040fe400078e10ff */
[-C--:B------:R-:W-:Y:S01]  /*0e00*/  LEA.HI.X.SX32 R241, R2, R17.reuse, 0x1, P4 ;  /* 0x0000001102f17211 */ /* 0x080fe200020f0eff */
[----:B------:R1:W-:Y:S01]  /*0e10*/  STL.64 [R1+0x8], R22 ;  /* 0x0000081601007387 */ /* 0x0003e20000100a00 */
[----:B------:R-:W-:Y:S02]  /*0e20*/  LEA R10, R3, R8, 0x3 ;  /* 0x00000008030a7211 */ /* 0x000fe400078e18ff */
[----:B------:R-:W-:Y:S01]  /*0e30*/  LEA.HI.X.SX32 R251, R18, R17, 0x1, P3 ;  /* 0x0000001112fb7211 */ /* 0x000fe200018f0eff */
[----:B------:R2:W-:Y:S01]  /*0e40*/  STL.64 [R1+0x10], R24 ;  /* 0x0000101801007387 */ /* 0x0005e20000100a00 */
[----:B------:R-:W-:-:S02]  /*0e50*/  LEA R242, P3, R16, R219, 0x1 ;  /* 0x000000db10f27211 */ /* 0x000fc400078608ff */
[----:B------:R-:W-:Y:S01]  /*0e60*/  LEA R234, P4, R8, R219, 0x1 ;  /* 0x000000db08ea7211 */ /* 0x000fe200078808ff */
[C---:B0-----:R-:W-:Y:S01]  /*0e70*/  IMAD R29, R73.reuse, 0x22, RZ ;  /* 0x00000022491d7824 */ /* 0x041fe200078e02ff */
[----:B------:R-:W-:Y:S02]  /*0e80*/  LEA.HI.X.SX32 R243, R16, R17, 0x1, P3 ;  /* 0x0000001110f37211 */ /* 0x000fe400018f0eff */
[-C--:B------:R-:W-:Y:S02]  /*0e90*/  LEA R236, P3, R6, R219.reuse, 0x1 ;  /* 0x000000db06ec7211 */ /* 0x080fe400078608ff */
[----:B-1----:R-:W-:Y:S02]  /*0ea0*/  LEA R22, P2, R12, R219, 0x1 ;  /* 0x000000db0c167211 */ /* 0x002fe400078408ff */
[-C--:B------:R-:W-:Y:S01]  /*0eb0*/  LEA.HI.X.SX32 R235, R8, R17.reuse, 0x1, P4 ;  /* 0x0000001108eb7211 */ /* 0x080fe200020f0eff */
[----:B--2---:R-:W-:Y:S01]  /*0ec0*/  IMAD R25, R73, 0xb, RZ ;  /* 0x0000000b49197824 */ /* 0x004fe200078e02ff */
[----:B------:R-:W-:-:S02]  /*0ed0*/  LEA.HI.X.SX32 R23, R12, R17, 0x1, P2 ;  /* 0x000000110c177211 */ /* 0x000fc400010f0eff */
[C---:B------:R-:W-:Y:S02]  /*0ee0*/  LEA R12, R3.reuse, R10, 0x2 ;  /* 0x0000000a030c7211 */ /* 0x040fe400078e10ff */
[C---:B------:R-:W-:Y:S01]  /*0ef0*/  LEA R244, P2, R14.reuse, R219, 0x1 ;  /* 0x000000db0ef47211 */ /* 0x040fe200078408ff */
[----:B------:R0:W-:Y:S01]  /*0f00*/  STL.64 [R1], R22 ;  /* 0x0000001601007387 */ /* 0x0001e20000100a00 */
[C---:B------:R-:W-:Y:S02]  /*0f10*/  LEA R2, R3.reuse, R12, 0x2 ;  /* 0x0000000c03027211 */ /* 0x040fe400078e10ff */
[----:B------:R-:W-:Y:S02]  /*0f20*/  LEA.HI.X.SX32 R245, R14, R17, 0x1, P2 ;  /* 0x000000110ef57211 */ /* 0x000fe400010f0eff */
[----:B------:R-:W-:Y:S02]  /*0f30*/  LEA R238, P2, R4, R219, 0x1 ;  /* 0x000000db04ee7211 */ /* 0x000fe400078408ff */
[----:B------:R-:W-:-:S02]  /*0f40*/  LEA R14, R3, R2, 0x2 ;  /* 0x00000002030e7211 */ /* 0x000fc400078e10ff */
[-C--:B------:R-:W-:Y:S02]  /*0f50*/  LEA.HI.X.SX32 R239, R4, R17.reuse, 0x1, P2 ;  /* 0x0000001104ef7211 */ /* 0x080fe400010f0eff */
[----:B------:R-:W-:Y:S01]  /*0f60*/  LEA R4, R3, R14, 0x2 ;  /* 0x0000000e03047211 */ /* 0x000fe200078e10ff */
[----:B0-----:R-:W-:Y:S01]  /*0f70*/  IMAD R23, R73, 0xa, RZ ;  /* 0x0000000a49177824 */ /* 0x001fe200078e02ff */
[----:B------:R-:W-:Y:S02]  /*0f80*/  LEA.HI.X.SX32 R237, R6, R17, 0x1, P3 ;  /* 0x0000001106ed7211 */ /* 0x000fe400018f0eff */
[-C--:B------:R-:W-:Y:S02]  /*0f90*/  LEA R226, P4, R2, R219.reuse, 0x1 ;  /* 0x000000db02e27211 */ /* 0x080fe400078808ff */
[----:B------:R-:W-:Y:S02]  /*0fa0*/  LEA R6, R3, R4, 0x2 ;  /* 0x0000000403067211 */ /* 0x000fe400078e10ff */
[----:B------:R-:W-:-:S02]  /*0fb0*/  LEA R230, P2, R10, R219, 0x1 ;  /* 0x000000db0ae67211 */ /* 0x000fc400078408ff */
[----:B------:R-:W-:Y:S02]  /*0fc0*/  LEA R228, P3, R12, R219, 0x1 ;  /* 0x000000db0ce47211 */ /* 0x000fe400078608ff */
[-C--:B------:R-:W-:Y:S02]  /*0fd0*/  LEA.HI.X.SX32 R227, R2, R17.reuse, 0x1, P4 ;  /* 0x0000001102e37211 */ /* 0x080fe400020f0eff */
[----:B------:R-:W-:Y:S02]  /*0fe0*/  LEA R2, R3, R6, 0x2 ;  /* 0x0000000603027211 */ /* 0x000fe400078e10ff */
[-C--:B------:R-:W-:Y:S02]  /*0ff0*/  LEA.HI.X.SX32 R231, R10, R17.reuse, 0x1, P2 ;  /* 0x000000110ae77211 */ /* 0x080fe400010f0eff */
[----:B------:R-:W-:Y:S02]  /*1000*/  LEA.HI.X.SX32 R229, R12, R17, 0x1, P3 ;  /* 0x000000110ce57211 */ /* 0x000fe400018f0eff */
[----:B------:R-:W-:-:S02]  /*1010*/  LEA R224, P2, R14, R219, 0x1 ;  /* 0x000000db0ee07211 */ /* 0x000fc400078408ff */
[-C--:B------:R-:W-:Y:S02]  /*1020*/  LEA R222, P3, R4, R219.reuse, 0x1 ;  /* 0x000000db04de7211 */ /* 0x080fe400078608ff */
[-C--:B------:R-:W-:Y:S02]  /*1030*/  LEA R220, P4, R6, R219.reuse, 0x1 ;  /* 0x000000db06dc7211 */ /* 0x080fe400078808ff */
[----:B------:R-:W-:Y:S02]  /*1040*/  LEA R218, P5, R2, R219, 0x1 ;  /* 0x000000db02da7211 */ /* 0x000fe400078a08ff */
[-C--:B------:R-:W-:Y:S02]  /*1050*/  LEA.HI.X.SX32 R225, R14, R17.reuse, 0x1, P2 ;  /* 0x000000110ee17211 */ /* 0x080fe400010f0eff */
[-C--:B------:R-:W-:Y:S02]  /*1060*/  LEA.HI.X.SX32 R223, R4, R17.reuse, 0x1, P3 ;  /* 0x0000001104df7211 */ /* 0x080fe400018f0eff */
[----:B------:R-:W-:-:S02]  /*1070*/  LEA.HI.X.SX32 R221, R6, R17, 0x1, P4 ;  /* 0x0000001106dd7211 */ /* 0x000fc400020f0eff */
[----:B------:R-:W-:Y:S02]  /*1080*/  LEA.HI.X.SX32 R219, R2, R17, 0x1, P5 ;  /* 0x0000001102db7211 */ /* 0x000fe400028f0eff */
[----:B------:R-:W-:Y:S02]  /*1090*/  IADD3.X R215, PT, PT, R26, UR15, R13, P0, P1 ;  /* 0x0000000f1ad77c10 */ /* 0x000fe400087e240d */
[-C--:B------:R-:W-:Y:S02]  /*10a0*/  LEA R17, R73, R73.reuse, 0x3 ;  /* 0x0000004949117211 */ /* 0x080fe400078e18ff */
[-C--:B------:R-:W-:Y:S02]  /*10b0*/  IADD3 R196, P1, PT, R19, R214.reuse, RZ ;  /* 0x000000d613c47210 */ /* 0x080fe40007f3e0ff */
[----:B------:R-:W-:Y:S02]  /*10c0*/  IADD3 R16, P3, PT, R75, R214, RZ ;  /* 0x000000d64b107210 */ /* 0x000fe40007f7e0ff */
[----:B------:R-:W-:-:S02]  /*10d0*/  LEA R15, R73, R73, 0x4 ;  /* 0x00000049490f7211 */ /* 0x000fc400078e20ff */
[-C--:B------:R-:W-:Y:S02]  /*10e0*/  IADD3 R14, P5, PT, R29, R214.reuse, RZ ;  /* 0x000000d61d0e7210 */ /* 0x080fe40007fbe0ff */
[-C--:B------:R-:W-:Y:S02]  /*10f0*/  LEA.HI.X.SX32 R197, R17, R215.reuse, 0x1, P1 ;  /* 0x000000d711c57211 */ /* 0x080fe400008f0eff */
[-C--:B------:R-:W-:Y:S02]  /*1100*/  LEA.HI.X.SX32 R17, R19, R215.reuse, 0x1, P3 ;  /* 0x000000d713117211 */ /* 0x080fe400018f0eff */
[-C--:B------:R-:W-:Y:S02]  /*1110*/  IADD3 R28, P3, PT, R35, R214.reuse, RZ ;  /* 0x000000d6231c7210 */ /* 0x080fe40007f7e0ff */
[----:B------:R-:W-:Y:S02]  /*1120*/  IADD3 R18, P0, PT, R77, R214, RZ ;  /* 0x000000d64d127210 */ /* 0x000fe40007f1e0ff */
[----:B------:R-:W-:-:S02]  /*1130*/  LEA.HI.X.SX32 R15, R15, R215, 0x1, P5 ;  /* 0x000000d70f0f7211 */ /* 0x000fc400028f0eff */
[-C--:B------:R-:W-:Y:S02]  /*1140*/  IADD3 R26, P5, PT, R85, R214.reuse, RZ ;  /* 0x000000d6551a7210 */ /* 0x080fe40007fbe0ff */
[----:B------:R-:W-:Y:S02]  /*1150*/  LEA R21, R73, R73, 0x2 ;  /* 0x0000004949157211 */ /* 0x000fe400078e10ff */
[-C--:B------:R-:W-:Y:S02]  /*1160*/  IADD3 R204, P1, PT, R23, R214.reuse, RZ ;  /* 0x000000d617cc7210 */ /* 0x080fe40007f3e0ff */
[----:B------:R-:W-:Y:S02]  /*1170*/  IADD3 R20, P2, PT, R79, R214, RZ ;  /* 0x000000d64f147210 */ /* 0x000fe40007f5e0ff */
[-C--:B------:R-:W-:Y:S02]  /*1180*/  LEA.HI.X.SX32 R29, R23, R215.reuse, 0x1, P3 ;  /* 0x000000d7171d7211 */ /* 0x080fe400018f0eff */
[----:B------:R-:W-:-:S02]  /*1190*/  LEA.HI.X.SX32 R19, R27, R215, 0x1, P0 ;  /* 0x000000d71b137211 */ /* 0x000fc400000f0eff */
[-C--:B------:R-:W-:Y:S02]  /*11a0*/  IADD3 R34, P3, PT, R41, R214.reuse, RZ ;  /* 0x000000d629227210 */ /* 0x080fe40007f7e0ff */
[-C--:B------:R-:W-:Y:S02]  /*11b0*/  IADD3 R24, P6, PT, R83, R214.reuse, RZ ;  /* 0x000000d653187210 */ /* 0x080fe40007fde0ff */
[-C--:B------:R-:W-:Y:S02]  /*11c0*/  LEA.HI.X.SX32 R27, R47, R215.reuse, 0x1, P5 ;  /* 0x000000d72f1b7211 */ /* 0x080fe400028f0eff */
[-C--:B------:R-:W-:Y:S02]  /*11d0*/  LEA.HI.X.SX32 R205, R21, R215.reuse, 0x1, P1 ;  /* 0x000000d715cd7211 */ /* 0x080fe400008f0eff */
[----:B------:R-:W-:Y:S02]  /*11e0*/  IADD3 R40, P5, PT, R57, R214, RZ ;  /* 0x000000d639287210 */ /* 0x000fe40007fbe0ff */
[----:B------:R-:W-:-:S02]  /*11f0*/  LEA.HI.X.SX32 R21, R35, R215, 0x1, P2 ;  /* 0x000000d723157211 */ /* 0x000fc400010f0eff */
[-C--:B------:R-:W-:Y:S02]  /*1200*/  IADD3 R22, P4, PT, R81, R214.reuse, RZ ;  /* 0x000000d651167210 */ /* 0x080fe40007f9e0ff */
[-C--:B------:R-:W-:Y:S02]  /*1210*/  LEA.HI.X.SX32 R35, R25, R215.reuse, 0x1, P3 ;  /* 0x000000d719237211 */ /* 0x080fe400018f0eff */
[-C--:B------:R-:W-:Y:S02]  /*1220*/  LEA.HI.X.SX32 R25, R41, R215.reuse, 0x1, P6 ;  /* 0x000000d729197211 */ /* 0x080fe400030f0eff */
[----:B------:R-:W-:Y:S02]  /*1230*/  LEA.HI.X.SX32 R41, R33, R215, 0x1, P5 ;  /* 0x000000d721297211 */ /* 0x000fe400028f0eff */
[-C--:B------:R-:W-:Y:S02]  /*1240*/  IADD3 R46, P5, PT, R61, R214.reuse, RZ ;  /* 0x000000d63d2e7210 */ /* 0x080fe40007fbe0ff */
[----:B------:R-:W-:-:S02]  /*1250*/  IADD3 R36, P2, PT, R91, R214, RZ ;  /* 0x000000d65b247210 */ /* 0x000fc40007f5e0ff */
[----:B------:R-:W-:Y:S02]  /*1260*/  LEA.HI.X.SX32 R23, R39, R215, 0x1, P4 ;  /* 0x000000d727177211 */ /* 0x000fe400020f0eff */
[----:B------:R-:W-:Y:S02]  /*1270*/  LEA R13, R73, R73, 0x1 ;  /* 0x00000049490d7211 */ /* 0x000fe400078e08ff */
[-C--:B------:R-:W-:Y:S02]  /*1280*/  IADD3 R38, P4, PT, R93, R214.reuse, RZ ;  /* 0x000000d65d267210 */ /* 0x080fe40007f9e0ff */
[-C--:B------:R-:W-:Y:S02]  /*1290*/  IADD3 R208, P3, PT, R31, R214.reuse, RZ ;  /* 0x000000d61fd07210 */ /* 0x080fe40007f7e0ff */
[----:B------:R-:W-:Y:S02]  /*12a0*/  IADD3 R202, P6, PT, R33, R214, RZ ;  /* 0x000000d621ca7210 */ /* 0x000fe40007fde0ff */
[----:B------:R-:W-:-:S02]  /*12b0*/  LEA.HI.X.SX32 R47, R37, R215, 0x1, P5 ;  /* 0x000000d7252f7211 */ /* 0x000fc400028f0eff */
[----:B------:R-:W-:Y:S02]  /*12c0*/  LEA.HI.X.SX32 R37, R61, R215, 0x1, P2 ;  /* 0x000000d73d257211 */ /* 0x000fe400010f0eff */
[----:B------:R-:W-:Y:S02]  /*12d0*/  LEA R43, R73, -R73, 0x3 ;  /* 0x80000049492b7211 */ /* 0x000fe400078e18ff */
[-C--:B------:R-:W-:Y:S02]  /*12e0*/  LEA.HI.X.SX32 R209, R13, R215.reuse, 0x1, P3 ;  /* 0x000000d70dd17211 */ /* 0x080fe400018f0eff */
[----:B------:R-:W-:Y:S02]  /*12f0*/  LEA.HI.X.SX32 R203, R31, R215, 0x1, P6 ;  /* 0x000000d71fcb7211 */ /* 0x000fe400030f0eff */
[-C--:B------:R-:W-:Y:S02]  /*1300*/  IADD3 R200, P5, PT, R45, R214.reuse, RZ ;  /* 0x000000d62dc87210 */ /* 0x080fe40007fbe0ff */
[----:B------:R-:W-:-:S02]  /*1310*/  IADD3 R192, P2, PT, R65, R214, RZ ;  /* 0x000000d641c07210 */ /* 0x000fc40007f5e0ff */
[----:B------:R-:W-:Y:S02]  /*1320*/  LEA.HI.X.SX32 R39, R63, R215, 0x1, P4 ;  /* 0x000000d73f277211 */ /* 0x000fe400020f0eff */
[----:B------:R-:W-:Y:S02]  /*1330*/  LEA R53, R73, -R73, 0x4 ;  /* 0x8000004949357211 */ /* 0x000fe400078e20ff */
[-C--:B------:R-:W-:Y:S02]  /*1340*/  IADD3 R30, P0, PT, R87, R214.reuse, RZ ;  /* 0x000000d6571e7210 */ /* 0x080fe40007f1e0ff */
[-C--:B------:R-:W-:Y:S02]  /*1350*/  IADD3 R32, P1, PT, R89, R214.reuse, RZ ;  /* 0x000000d659207210 */ /* 0x080fe40007f3e0ff */
[-C--:B------:R-:W-:Y:S02]  /*1360*/  IADD3 R42, P3, PT, R95, R214.reuse, RZ ;  /* 0x000000d65f2a7210 */ /* 0x080fe40007f7e0ff */
[----:B------:R-:W-:-:S02]  /*1370*/  IADD3 R44, P6, PT, R97, R214, RZ ;  /* 0x000000d6612c7210 */ /* 0x000fc40007fde0ff */
[----:B------:R-:W-:Y:S02]  /*1380*/  IADD3 R194, P4, PT, R69, R214, RZ ;  /* 0x000000d645c27210 */ /* 0x000fe40007f9e0ff */
[----:B------:R-:W-:Y:S02]  /*1390*/  SHF.L.U32 R11, R73, 0x1, RZ ;  /* 0x00000001490b7819 */ /* 0x000fe400000006ff */
[-C--:B------:R-:W-:Y:S02]  /*13a0*/  LEA.HI.X.SX32 R201, R43, R215.reuse, 0x1, P5 ;  /* 0x000000d72bc97211 */ /* 0x080fe400028f0eff */
[-C--:B------:R-:W-:Y:S02]  /*13b0*/  LEA.HI.X.SX32 R193, R45, R215.reuse, 0x1, P2 ;  /* 0x000000d72dc17211 */ /* 0x080fe400010f0eff */
[-C--:B------:R-:W-:Y:S02]  /*13c0*/  LEA.HI.X.SX32 R31, R57, R215.reuse, 0x1, P0 ;  /* 0x000000d7391f7211 */ /* 0x080fe400000f0eff */
[----:B------:R-:W-:-:S02]  /*13d0*/  LEA.HI.X.SX32 R33, R59, R215, 0x1, P1 ;  /* 0x000000d73b217211 */ /* 0x000fc400008f0eff */
[-C--:B------:R-:W-:Y:S02]  /*13e0*/  LEA.HI.X.SX32 R43, R65, R215.reuse, 0x1, P3 ;  /* 0x000000d7412b7211 */ /* 0x080fe400018f0eff */
[-C--:B------:R-:W-:Y:S02]  /*13f0*/  LEA.HI.X.SX32 R45, R67, R215.reuse, 0x1, P6 ;  /* 0x000000d7432d7211 */ /* 0x080fe400030f0eff */
[----:B------:R-:W-:Y:S02]  /*1400*/  LEA.HI.X.SX32 R195, R53, R215, 0x1, P4 ;  /* 0x000000d735c37211 */ /* 0x000fe400020f0eff */
[C---:B------:R-:W-:Y:S02]  /*1410*/  SHF.L.U32 R49, R73.reuse, 0x2, RZ ;  /* 0x0000000249317819 */ /* 0x040fe400000006ff */
[C---:B------:R-:W-:Y:S02]  /*1420*/  SHF.L.U32 R51, R73.reuse, 0x3, RZ ;  /* 0x0000000349337819 */ /* 0x040fe400000006ff */
[----:B------:R-:W-:-:S02]  /*1430*/  SHF.L.U32 R55, R73, 0x4, RZ ;  /* 0x0000000449377819 */ /* 0x000fc400000006ff */
[----:B------:R-:W-:Y:S02]  /*1440*/  LEA R71, R73, -R73, 0x5 ;  /* 0x8000004949477211 */ /* 0x000fe400078e28ff */
[-C--:B------:R-:W-:Y:S02]  /*1450*/  IADD3 R188, P0, PT, R189, R214.reuse, RZ ;  /* 0x000000d6bdbc7210 */ /* 0x080fe40007f1e0ff */
[-C--:B------:R-:W-:Y:S02]  /*1460*/  IADD3 R190, P1, PT, R191, R214.reuse, RZ ;  /* 0x000000d6bfbe7210 */ /* 0x080fe40007f3e0ff */
[-C--:B------:R-:W-:Y:S02]  /*1470*/  IADD3 R212, P5, PT, R11, R214.reuse, RZ ;  /* 0x000000d60bd47210 */ /* 0x080fe40007fbe0ff */
[CC--:B------:R-:W-:Y:S02]  /*1480*/  LEA R210, P2, R73.reuse, R214.reuse, 0x2 ;  /* 0x000000d649d27211 */ /* 0x0c0fe400078410ff */
[----:B------:R-:W-:-:S02]  /*1490*/  LEA R206, P3, R73, R214, 0x3 ;  /* 0x000000d649ce7211 */ /* 0x000fc400078618ff */
[CC--:B------:R-:W-:Y:S02]  /*14a0*/  LEA R198, P6, R73.reuse, R214.reuse, 0x4 ;  /* 0x000000d649c67211 */ /* 0x0c0fe400078c20ff */
[----:B------:R-:W-:Y:S02]  /*14b0*/  LEA R12, P4, R73, R214, 0x5 ;  /* 0x000000d6490c7211 */ /* 0x000fe400078828ff */
[----:B------:R-:W-:Y:S02]  /*14c0*/  MOV R4, 0x3f800000 ;  /* 0x3f80000000047802 */ /* 0x000fe40000000f00 */
[----:B------:R-:W-:Y:S02]  /*14d0*/  MOV R10, 0xff800000 ;  /* 0xff800000000a7802 */ /* 0x000fe40000000f00 */
[----:B------:R-:W-:Y:S02]  /*14e0*/  MOV R6, RZ ;  /* 0x000000ff00067202 */ /* 0x000fe40000000f00 */
[----:B------:R-:W-:-:S02]  /*14f0*/  MOV R2, RZ ;  /* 0x000000ff00027202 */ /* 0x000fc40000000f00 */
[----:B------:R-:W-:Y:S02]  /*1500*/  MOV R9, 0xff800000 ;  /* 0xff80000000097802 */ /* 0x000fe40000000f00 */
[----:B------:R-:W-:Y:S02]  /*1510*/  MOV R7, 0x3f800000 ;  /* 0x3f80000000077802 */ /* 0x000fe40000000f00 */
[-C--:B------:R-:W-:Y:S02]  /*1520*/  LEA.HI.X.SX32 R189, R69, R215.reuse, 0x1, P0 ;  /* 0x000000d745bd7211 */ /* 0x080fe400000f0eff */
[-C--:B------:R-:W-:Y:S02]  /*1530*/  LEA.HI.X.SX32 R213, R73, R215.reuse, 0x1, P5 ;  /* 0x000000d749d57211 */ /* 0x080fe400028f0eff */
[-C--:B------:R-:W-:Y:S02]  /*1540*/  LEA.HI.X.SX32 R211, R11, R215.reuse, 0x1, P2 ;  /* 0x000000d70bd37211 */ /* 0x080fe400010f0eff */
[----:B------:R-:W-:-:S02]  /*1550*/  LEA.HI.X.SX32 R207, R49, R215, 0x1, P3 ;  /* 0x000000d731cf7211 */ /* 0x000fc400018f0eff */
[-C--:B------:R-:W-:Y:S02]  /*1560*/  LEA.HI.X.SX32 R199, R51, R215.reuse, 0x1, P6 ;  /* 0x000000d733c77211 */ /* 0x080fe400030f0eff */
[-C--:B------:R-:W-:Y:S02]  /*1570*/  LEA.HI.X.SX32 R13, R55, R215.reuse, 0x1, P4 ;  /* 0x000000d7370d7211 */ /* 0x080fe400020f0eff */
[----:B------:R-:W-:-:S07]  /*1580*/  LEA.HI.X.SX32 R191, R71, R215, 0x1, P1 ;  /* 0x000000d747bf7211 */ /* 0x000fce00008f0eff */
.L_x_1:
[----:B------:R-:W2:Y:S04]  /*1590*/  LDL.64 R54, [R1+0x68] ;  /* 0x0000680001367983 */ /* 0x000ea80000100a00 */
[----:B------:R-:W3:Y:S04]  /*15a0*/  LDL.64 R48, [R1+0x60] ;  /* 0x0000600001307983 */ /* 0x000ee80000100a00 */
[----:B------:R-:W4:Y:S04]  /*15b0*/  LDL.64 R60, [R1+0x50] ;  /* 0x00005000013c7983 */ /* 0x000f280000100a00 */
[----:B------:R-:W5:Y:S04]  /*15c0*/  LDL.64 R62, [R1+0x48] ;  /* 0x00004800013e7983 */ /* 0x000f680000100a00 */
        /* <DEDUP_REMOVED lines=8> */
[----:B------:R-:W5:Y:S04]  /*1650*/  LDL.64 R74, [R1] ;  /* 0x00000000014a7983 */ /* 0x000f680000100a00 */
[----:B------:R-:W5:Y:S01]  /*1660*/  LDL.64 R82, [R1+0x8] ;  /* 0x0000080001527983 */ /* 0x000f620000100a00 */
[----:B--2---:R-:W-:-:S04]  /*1670*/  IMAD.WIDE R54, R6, 0x2, R54 ;  /* 0x0000000206367825 */ /* 0x004fc800078e0236 */
[C---:B---3--:R-:W-:Y:S02]  /*1680*/  IMAD.WIDE R56, R6.reuse, 0x2, R48 ;  /* 0x0000000206387825 */ /* 0x048fe400078e0230 */
[----:B------:R0:W2:Y:S02]  /*1690*/  LDG.E.U16 R48, desc[UR10][R54.64] ;  /* 0x0000000a36307981 */ /* 0x0000a4000c1e1500 */
[C---:B----4-:R-:W-:Y:S02]  /*16a0*/  IMAD.WIDE R60, R6.reuse, 0x2, R60 ;  /* 0x00000002063c7825 */ /* 0x050fe400078e023c */
[----:B------:R1:W3:Y:S02]  /*16b0*/  LDG.E.U16 R49, desc[UR10][R56.64] ;  /* 0x0000000a38317981 */ /* 0x0002e4000c1e1500 */
[----:B-----5:R-:W-:-:S04]  /*16c0*/  IMAD.WIDE R62, R6, 0x2, R62 ;  /* 0x00000002063e7825 */ /* 0x020fc800078e023e */
[C---:B------:R-:W-:Y:S02]  /*16d0*/  IMAD.WIDE R66, R6.reuse, 0x2, R50 ;  /* 0x0000000206427825 */ /* 0x040fe400078e0232 */
[----:B------:R4:W5:Y:S02]  /*16e0*/  LDG.E.U16 R51, desc[UR10][R60.64] ;  /* 0x0000000a3c337981 */ /* 0x000964000c1e1500 */
[C---:B------:R-:W-:Y:S02]  /*16f0*/  IMAD.WIDE R58, R6.reuse, 0x2, R58 ;  /* 0x00000002063a7825 */ /* 0x040fe400078e023a */
[----:B------:R-:W3:Y:S02]  /*1700*/  LDG.E.U16 R76, desc[UR10][R66.64] ;  /* 0x0000000a424c7981 */ /* 0x000ee4000c1e1500 */
[C---:B------:R-:W-:Y:S02]  /*1710*/  IMAD.WIDE R64, R6.reuse, 0x2, R52 ;  /* 0x0000000206407825 */ /* 0x040fe400078e0234 */
[----:B------:R4:W5:Y:S02]  /*1720*/  LDG.E.U16 R52, desc[UR10][R62.64] ;  /* 0x0000000a3e347981 */ /* 0x000964000c1e1500 */
[----:B0-----:R-:W-:-:S02]  /*1730*/  IMAD.WIDE R54, R6, 0x2, R80 ;  /* 0x0000000206367825 */ /* 0x001fc400078e0250 */
[----:B------:R0:W5:Y:S02]  /*1740*/  LDG.E.U16 R50, desc[UR10][R58.64] ;  /* 0x0000000a3a327981 */ /* 0x000164000c1e1500 */
[C---:B-1----:R-:W-:Y:S02]  /*1750*/  IMAD.WIDE R56, R6.reuse, 0x2, R78 ;  /* 0x0000000206387825 */ /* 0x042fe400078e024e */
[----:B------:R1:W5:Y:S02]  /*1760*/  LDG.E.U16 R53, desc[UR10][R64.64] ;  /* 0x0000000a40357981 */ /* 0x000364000c1e1500 */
[C---:B------:R-:W-:Y:S02]  /*1770*/  IMAD.WIDE R68, R6.reuse, 0x2, R68 ;  /* 0x0000000206447825 */ /* 0x040fe400078e0244 */
[----:B------:R0:W5:Y:S02]  /*1780*/  LDG.E.U16 R77, desc[UR10][R54.64] ;  /* 0x0000000a364d7981 */ /* 0x000164000c1e1500 */
[----:B------:R-:W-:-:S02]  /*1790*/  IMAD.WIDE R70, R6, 0x2, R70 ;  /* 0x0000000206467825 */ /* 0x000fc400078e0246 */
[----:B------:R0:W5:Y:S02]  /*17a0*/  LDG.E.U16 R78, desc[UR10][R56.64] ;  /* 0x0000000a384e7981 */ /* 0x000164000c1e1500 */
[C---:B------:R-:W-:Y:S02]  /*17b0*/  IMAD.WIDE R72, R6.reuse, 0x2, R72 ;  /* 0x0000000206487825 */ /* 0x040fe400078e0248 */
[----:B------:R0:W5:Y:S02]  /*17c0*/  LDG.E.U16 R79, desc[UR10][R68.64] ;  /* 0x0000000a444f7981 */ /* 0x000164000c1e1500 */
[C---:B----4-:R-:W-:Y:S02]  /*17d0*/  IMAD.WIDE R60, R6.reuse, 0x2, R74 ;  /* 0x00000002063c7825 */ /* 0x050fe400078e024a */
[----:B------:R4:W5:Y:S02]  /*17e0*/  LDG.E.U16 R80, desc[UR10][R70.64] ;  /* 0x0000000a46507981 */ /* 0x000964000c1e1500 */
[----:B------:R-:W-:-:S02]  /*17f0*/  IMAD.WIDE R62, R6, 0x2, R250 ;  /* 0x00000002063e7825 */ /* 0x000fc400078e02fa */
[----:B------:R1:W5:Y:S02]  /*1800*/  LDG.E.U16 R81, desc[UR10][R72.64] ;  /* 0x0000000a48517981 */ /* 0x000364000c1e1500 */
[C---:B------:R-:W-:Y:S02]  /*1810*/  IMAD.WIDE R66, R6.reuse, 0x2, R246 ;  /* 0x0000000206427825 */ /* 0x040fe400078e02f6 */
[----:B------:R-:W5:Y:S02]  /*1820*/  LDG.E.U16 R84, desc[UR10][R62.64] ;  /* 0x0000000a3e547981 */ /* 0x000f64000c1e1500 */
[C---:B0-----:R-:W-:Y:S02]  /*1830*/  IMAD.WIDE R58, R6.reuse, 0x2, R82 ;  /* 0x00000002063a7825 */ /* 0x041fe400078e0252 */
[----:B------:R0:W5:Y:S02]  /*1840*/  LDG.E.U16 R83, desc[UR10][R60.64] ;  /* 0x0000000a3c537981 */ /* 0x000164000c1e1500 */
[----:B-1----:R-:W-:-:S02]  /*1850*/  IMAD.WIDE R64, R6, 0x2, R248 ;  /* 0x0000000206407825 */ /* 0x002fc400078e02f8 */
[----:B------:R1:W5:Y:S02]  /*1860*/  LDG.E.U16 R86, desc[UR10][R66.64] ;  /* 0x0000000a42567981 */ /* 0x000364000c1e1500 */
[C---:B------:R-:W-:Y:S02]  /*1870*/  IMAD.WIDE R54, R6.reuse, 0x2, R244 ;  /* 0x0000000206367825 */ /* 0x040fe400078e02f4 */
[----:B------:R0:W5:Y:S02]  /*1880*/  LDG.E.U16 R82, desc[UR10][R58.64] ;  /* 0x0000000a3a527981 */ /* 0x000164000c1e1500 */
[C---:B------:R-:W-:Y:S02]  /*1890*/  IMAD.WIDE R56, R6.reuse, 0x2, R242 ;  /* 0x0000000206387825 */ /* 0x040fe400078e02f2 */
[----:B------:R-:W5:Y:S02]  /*18a0*/  LDG.E.U16 R85, desc[UR10][R64.64] ;  /* 0x0000000a40557981 */ /* 0x000f64000c1e1500 */
[----:B------:R-:W-:-:S02]  /*18b0*/  IMAD.WIDE R68, R6, 0x2, R240 ;  /* 0x0000000206447825 */ /* 0x000fc400078e02f0 */
[----:B------:R0:W5:Y:S02]  /*18c0*/  LDG.E.U16 R87, desc[UR10][R54.64] ;  /* 0x0000000a36577981 */ /* 0x000164000c1e1500 */
[C---:B----4-:R-:W-:Y:S02]  /*18d0*/  IMAD.WIDE R70, R6.reuse, 0x2, R238 ;  /* 0x0000000206467825 */ /* 0x050fe400078e02ee */
[----:B------:R4:W5:Y:S02]  /*18e0*/  LDG.E.U16 R88, desc[UR10][R56.64] ;  /* 0x0000000a38587981 */ /* 0x000964000c1e1500 */
[C---:B------:R-:W-:Y:S02]  /*18f0*/  IMAD.WIDE R72, R6.reuse, 0x2, R234 ;  /* 0x0000000206487825 */ /* 0x040fe400078e02ea */
[----:B------:R1:W5:Y:S02]  /*1900*/  LDG.E.U16 R89, desc[UR10][R68.64] ;  /* 0x0000000a44597981 */ /* 0x000364000c1e1500 */
[----:B0-----:R-:W-:-:S02]  /*1910*/  IMAD.WIDE R60, R6, 0x2, R230 ;  /* 0x00000002063c7825 */ /* 0x001fc400078e02e6 */
[----:B------:R0:W5:Y:S02]  /*1920*/  LDG.E.U16 R90, desc[UR10][R70.64] ;  /* 0x0000000a465a7981 */ /* 0x000164000c1e1500 */
[C---:B------:R-:W-:Y:S02]  /*1930*/  IMAD.WIDE R62, R6.reuse, 0x2, R226 ;  /* 0x00000002063e7825 */ /* 0x040fe400078e02e2 */
[----:B------:R-:W5:Y:S02]  /*1940*/  LDG.E.U16 R72, desc[UR10][R72.64] ;  /* 0x0000000a48487981 */ /* 0x000f64000c1e1500 */
[C---:B-1----:R-:W-:Y:S02]  /*1950*/  IMAD.WIDE R66, R6.reuse, 0x2, R222 ;  /* 0x0000000206427825 */ /* 0x042fe400078e02de */
[----:B------:R-:W5:Y:S02]  /*1960*/  LDG.E.U16 R60, desc[UR10][R60.64] ;  /* 0x0000000a3c3c7981 */ /* 0x000f64000c1e1500 */
[----:B------:R-:W-:-:S02]  /*1970*/  IMAD.WIDE R74, R6, 0x2, R218 ;  /* 0x00000002064a7825 */ /* 0x000fc400078e02da */
[----:B------:R-:W5:Y:S02]  /*1980*/  LDG.E.U16 R62, desc[UR10][R62.64] ;  /* 0x0000000a3e3e7981 */ /* 0x000f64000c1e1500 */
[C---:B------:R-:W-:Y:S02]  /*1990*/  IMAD.WIDE R58, R6.reuse, 0x2, R236 ;  /* 0x00000002063a7825 */ /* 0x040fe400078e02ec */
[----:B------:R-:W5:Y:S02]  /*19a0*/  LDG.E.U16 R66, desc[UR10][R66.64] ;  /* 0x0000000a42427981 */ /* 0x000f64000c1e1500 */
[C---:B------:R-:W-:Y:S02]  /*19b0*/  IMAD.WIDE R54, R6.reuse, 0x2, R232 ;  /* 0x0000000206367825 */ /* 0x040fe400078e02e8 */
[----:B------:R-:W5:Y:S02]  /*19c0*/  LDG.E.U16 R74, desc[UR10][R74.64] ;  /* 0x0000000a4a4a7981 */ /* 0x000f64000c1e1500 */
[----:B----4-:R-:W-:-:S02]  /*19d0*/  IMAD.WIDE R56, R6, 0x2, R228 ;  /* 0x0000000206387825 */ /* 0x010fc400078e02e4 */
[----:B------:R-:W4:Y:S02]  /*19e0*/  LDG.E.U16 R58, desc[UR10][R58.64] ;  /* 0x0000000a3a3a7981 */ /* 0x000f24000c1e1500 */
[C---:B------:R-:W-:Y:S02]  /*19f0*/  IMAD.WIDE R64, R6.reuse, 0x2, R224 ;  /* 0x0000000206407825 */ /* 0x040fe400078e02e0 */
[----:B------:R1:W4:Y:S02]  /*1a00*/  LDG.E.U16 R54, desc[UR10][R54.64] ;  /* 0x0000000a36367981 */ /* 0x000324000c1e1500 */
[C---:B------:R-:W-:Y:S02]  /*1a10*/  IMAD.WIDE R68, R6.reuse, 0x2, R220 ;  /* 0x0000000206447825 */ /* 0x040fe400078e02dc */
[----:B------:R1:W4:Y:S02]  /*1a20*/  LDG.E.U16 R56, desc[UR10][R56.64] ;  /* 0x0000000a38387981 */ /* 0x000324000c1e1500 */
[----:B0-----:R-:W-:-:S02]  /*1a30*/  IMAD.WIDE R70, R6, 0x2, R216 ;  /* 0x0000000206467825 */ /* 0x001fc400078e02d8 */
[----:B------:R-:W4:Y:S04]  /*1a40*/  LDG.E.U16 R64, desc[UR10][R64.64] ;  /* 0x0000000a40407981 */ /* 0x000f28000c1e1500 */
[----:B------:R-:W4:Y:S04]  /*1a50*/  LDG.E.U16 R68, desc[UR10][R68.64] ;  /* 0x0000000a44447981 */ /* 0x000f28000c1e1500 */
[----:B------:R-:W4:Y:S01]  /*1a60*/  LDG.E.U16 R70, desc[UR10][R70.64] ;  /* 0x0000000a46467981 */ /* 0x000f22000c1e1500 */
[----:B------:R-:W0:Y:S01]  /*1a70*/  S2R R8, SR_TID.X ;  /* 0x0000000000087919 */ /* 0x000e220000002100 */
[----:B------:R-:W0:Y:S01]  /*1a80*/  S2UR UR7, SR_CgaCtaId ;  /* 0x00000000000779c3 */ /* 0x000e220000008800 */
[----:B------:R-:W-:Y:S01]  /*1a90*/  UMOV UR5, 0x400 ;  /* 0x0000040000057882 */ /* 0x000fe20000000000 */
[----:B0-----:R-:W-:-:S02]  /*1aa0*/  SHF.L.U32 R11, R8, 0x3, RZ ;  /* 0x00000003080b7819 */ /* 0x001fc400000006ff */
[----:B-1----:R-:W-:Y:S02]  /*1ab0*/  SHF.R.S32.HI R55, RZ, 0x6, R8 ;  /* 0x00000006ff377819 */ /* 0x002fe40000011408 */
[C---:B------:R-:W-:Y:S02]  /*1ac0*/  LOP3.LUT R59, R8.reuse, 0x7, RZ, 0xc0, !PT ;  /* 0x00000007083b7812 */ /* 0x040fe400078ec0ff */
[----:B------:R-:W-:Y:S02]  /*1ad0*/  LOP3.LUT R92, R11, 0x30, RZ, 0xc0, !PT ;  /* 0x000000300b5c7812 */ /* 0x000fe400078ec0ff */
[----:B------:R-:W-:Y:S01]  /*1ae0*/  SGXT R55, R55, 0x1 ;  /* 0x000000013737781a */ /* 0x000fe20000000200 */
[----:B------:R-:W-:Y:S01]  /*1af0*/  ULEA UR5, UR7, UR5, 0x18 ;  /* 0x0000000507057291 */ /* 0x000fe2000f8ec0ff */
[----:B------:R-:W-:Y:S02]  /*1b00*/  LEA R94, R59, R92, 0x6 ;  /* 0x0000005c3b5e7211 */ /* 0x000fe400078e30ff */
[----:B------:R-:W-:-:S02]  /*1b10*/  SHF.L.U32 R11, R8, 0x1, RZ ;  /* 0x00000001080b7819 */ /* 0x000fc400000006ff */
[----:B------:R-:W-:-:S04]  /*1b20*/  LOP3.LUT R92, R55, 0x90, RZ, 0xc0, !PT ;  /* 0x00000090375c7812 */ /* 0x000fc800078ec0ff */
[----:B------:R-:W-:Y:S01]  /*1b30*/  LOP3.LUT R55, R92, 0x7e, R11, 0x78, !PT ;  /* 0x0000007e5c377812 */ /* 0x000fe200078e780b */
[----:B------:R-:W-:Y:S01]  /*1b40*/  BAR.SYNC.DEFER_BLOCKING 0x0 ;  /* 0x0000000000007b1d */ /* 0x000fe20000010000 */
[----:B------:R-:W-:Y:S02]  /*1b50*/  LOP3.LUT R57, R11, 0x10, RZ, 0xc0, !PT ;  /* 0x000000100b397812 */ /* 0x000fe400078ec0ff */
[----:B------:R-:W-:Y:S02]  /*1b60*/  SHF.L.U32 R59, R8, 0x5, RZ ;  /* 0x00000005083b7819 */ /* 0x000fe400000006ff */
[----:B------:R-:W-:Y:S02]  /*1b70*/  LOP3.LUT R57, R57, 0x20, R8, 0xf8, !PT ;  /* 0x0000002039397812 */ /* 0x000fe400078ef808 */
[----:B------:R-:W-:Y:S02]  /*1b80*/  LOP3.LUT R59, R59, 0x200, RZ, 0xc0, !PT ;  /* 0x000002003b3b7812 */ /* 0x000fe400078ec0ff */
[----:B------:R-:W-:-:S02]  /*1b90*/  LOP3.LUT R96, R94, R57, RZ, 0x3c, !PT ;  /* 0x000000395e607212 */ /* 0x000fc400078e3cff */
[----:B------:R-:W-:Y:S02]  /*1ba0*/  LOP3.LUT R11, R94, 0x30, R11, 0x78, !PT ;  /* 0x000000305e0b7812 */ /* 0x000fe400078e780b */
[----:B------:R-:W-:Y:S01]  /*1bb0*/  IADD3 R61, PT, PT, R96, UR5, R59 ;  /* 0x00000005603d7c10 */ /* 0x000fe2000fffe03b */
[----:B--2---:R0:W-:Y:S02]  /*1bc0*/  STS.U16 [R55+UR5], R48 ;  /* 0x0000003037007988 */ /* 0x0041e40008000405 */
[----:B0-----:R-:W-:Y:S02]  /*1bd0*/  LOP3.LUT R48, R55, 0x20, RZ, 0x3c, !PT ;  /* 0x0000002037307812 */ /* 0x001fe400078e3cff */
[----:B---3--:R-:W-:Y:S04]  /*1be0*/  STS.U16 [R55+UR5+0x600], R76 ;  /* 0x0006004c37007988 */ /* 0x008fe80008000405 */
[----:B-----5:R-:W-:Y:S04]  /*1bf0*/  STS.U16 [R55+UR5+0x400], R52 ;  /* 0x0004003437007988 */ /* 0x020fe80008000405 */
[----:B------:R-:W-:Y:S04]  /*1c00*/  STS.U16 [R55+UR5+0x200], R50 ;  /* 0x0002003237007988 */ /* 0x000fe80008000405 */
        /* <DEDUP_REMOVED lines=22> */
[----:B----4-:R-:W-:Y:S04]  /*1d70*/  STS.U16 [R48+UR5+0x1500], R58 ;  /* 0x0015003a30007988 */ /* 0x010fe80008000405 */
[----:B------:R-:W-:Y:S04]  /*1d80*/  STS.U16 [R48+UR5+0x1700], R54 ;  /* 0x0017003630007988 */ /* 0x000fe80008000405 */
[----:B------:R-:W-:Y:S04]  /*1d90*/  STS.U16 [R48+UR5+0x1900], R56 ;  /* 0x0019003830007988 */ /* 0x000fe80008000405 */
[----:B------:R-:W-:Y:S04]  /*1da0*/  STS.U16 [R48+UR5+0x1b00], R64 ;  /* 0x001b004030007988 */ /* 0x000fe80008000405 */
[----:B------:R-:W-:Y:S04]  /*1db0*/  STS.U16 [R48+UR5+0x1d00], R68 ;  /* 0x001d004430007988 */ /* 0x000fe80008000405 */
[----:B------:R-:W-:Y:S01]  /*1dc0*/  STS.U16 [R48+UR5+0x1f00], R70 ;  /* 0x001f004630007988 */ /* 0x000fe20008000405 */
[----:B------:R-:W-:Y:S06]  /*1dd0*/  BAR.SYNC.DEFER_BLOCKING 0x0 ;  /* 0x0000000000007b1d */ /* 0x000fec0000010000 */
[----:B------:R-:W-:Y:S04]  /*1de0*/  LDSM.16.MT88.4 R184, [R61+0x2000] ;  /* 0x002000003db8783b */ /* 0x000fe80000004200 */
[----:B------:R-:W0:Y:S04]  /*1df0*/  LDSM.16.M88.4 R140, [R11+UR5] ;  /* 0x000000050b8c783b */ /* 0x000e280008000200 */
[----:B------:R-:W1:Y:S04]  /*1e00*/  LDSM.16.M88.4 R124, [R11+UR5+0x200] ;  /* 0x000200050b7c783b */ /* 0x000e680008000200 */
[----:B------:R-:W2:Y:S04]  /*1e10*/  LDSM.16.M88.4 R100, [R11+UR5+0x400] ;  /* 0x000400050b64783b */ /* 0x000ea80008000200 */
[----:B------:R-:W3:Y:S04]  /*1e20*/  LDSM.16.M88.4 R96, [R11+UR5+0x600] ;  /* 0x000600050b60783b */ /* 0x000ee80008000200 */
[----:B------:R-:W4:Y:S04]  /*1e30*/  LDSM.16.M88.4 R92, [R11+UR5+0x800] ;  /* 0x000800050b5c783b */ /* 0x000f280008000200 */
[----:B------:R-:W5:Y:S04]  /*1e40*/  LDSM.16.MT88.4 R128, [R61+0x2400] ;  /* 0x002400003d80783b */ /* 0x000f680000004200 */
[----:B------:R-:W3:Y:S04]  /*1e50*/  LDSM.16.M88.4 R56, [R11+UR5+0xa00] ;  /* 0x000a00050b38783b */ /* 0x000ee80008000200 */
[----:B------:R-:W4:Y:S04]  /*1e60*/  LDSM.16.M88.4 R76, [R11+UR5+0xc00] ;  /* 0x000c00050b4c783b */ /* 0x000f280008000200 */
[----:B------:R-:W4:Y:S04]  /*1e70*/  LDSM.16.M88.4 R64, [R11+UR5+0xe00] ;  /* 0x000e00050b40783b */ /* 0x000f280008000200 */
[----:B------:R-:W5:Y:S01]  /*1e80*/  LDSM.16.M88.4 R48, [R11+UR5+0x1c00] ;  /* 0x001c00050b30783b */ /* 0x000f620008000200 */
[C---:B0-----:R-:W-:Y:S03]  /*1e90*/  HMMA.16816.F32.BF16 R108, R184.reuse, R140, RZ ;  /* 0x0000008cb86c723c */ /* 0x041fe600000418ff */
[----:B------:R-:W0:Y:S04]  /*1ea0*/  LDSM.16.M88.4 R68, [R11+UR5+0x1000] ;  /* 0x001000050b44783b */ /* 0x000e280008000200 */
[----:B------:R-:W0:Y:S01]  /*1eb0*/  LDSM.16.M88.4 R88, [R11+UR5+0x1200] ;  /* 0x001200050b58783b */ /* 0x000e220008000200 */
[C---:B-1----:R-:W-:Y:S03]  /*1ec0*/  HMMA.16816.F32.BF16 R104, R184.reuse, R124, RZ ;  /* 0x0000007cb868723c */ /* 0x042fe600000418ff */
[----:B------:R-:W1:Y:S04]  /*1ed0*/  LDSM.16.M88.4 R52, [R11+UR5+0x1400] ;  /* 0x001400050b34783b */ /* 0x000e680008000200 */
[----:B------:R-:W0:Y:S01]  /*1ee0*/  LDSM.16.M88.4 R80, [R11+UR5+0x1600] ;  /* 0x001600050b50783b */ /* 0x000e220008000200 */
[C---:B--2---:R-:W-:Y:S03]  /*1ef0*/  HMMA.16816.F32.BF16 R180, R184.reuse, R100, RZ ;  /* 0x00000064b8b4723c */ /* 0x044fe600000418ff */
[----:B------:R-:W2:Y:S04]  /*1f00*/  LDSM.16.M88.4 R60, [R11+UR5+0x1a00] ;  /* 0x001a00050b3c783b */ /* 0x000ea80008000200 */
[----:B------:R-:W0:Y:S01]  /*1f10*/  LDSM.16.M88.4 R84, [R11+UR5+0x1800] ;  /* 0x001800050b54783b */ /* 0x000e220008000200 */
[C---:B---3--:R-:W-:Y:S03]  /*1f20*/  HMMA.16816.F32.BF16 R132, R184.reuse, R96, RZ ;  /* 0x00000060b884723c */ /* 0x048fe600000418ff */
[----:B------:R3:W0:Y:S05]  /*1f30*/  LDSM.16.M88.4 R72, [R11+UR5+0x1e00] ;  /* 0x001e00050b48783b */ /* 0x00062a0008000200 */
[----:B----4-:R-:W-:Y:S08]  /*1f40*/  HMMA.16816.F32.BF16 R164, R184, R92, RZ ;  /* 0x0000005cb8a4723c */ /* 0x010ff000000418ff */
[C---:B-----5:R-:W-:Y:S08]  /*1f50*/  HMMA.16816.F32.BF16 R140, R128.reuse, R142, R108 ;  /* 0x0000008e808c723c */ /* 0x060ff0000004186c */
[----:B------:R-:W-:Y:S08]  /*1f60*/  HMMA.16816.F32.BF16 R124, R128, R126, R104 ;  /* 0x0000007e807c723c */ /* 0x000ff00000041868 */
[----:B------:R-:W-:Y:S08]  /*1f70*/  HMMA.16816.F32.BF16 R152, R184, R56, RZ ;  /* 0x00000038b898723c */ /* 0x000ff000000418ff */
[----:B------:R-:W-:Y:S08]  /*1f80*/  HMMA.16816.F32.BF16 R180, R128, R102, R180 ;  /* 0x0000006680b4723c */ /* 0x000ff000000418b4 */
[----:B------:R-:W-:Y:S01]  /*1f90*/  HMMA.16816.F32.BF16 R176, R184, R76, RZ ;  /* 0x0000004cb8b0723c */ /* 0x000fe200000418ff */
[----:B---3--:R-:W-:-:S07]  /*1fa0*/  FMUL R11, R124, UR9 ;  /* 0x000000097c0b7c20 */ /* 0x008fce0008400000 */
[----:B------:R-:W-:Y:S08]  /*1fb0*/  HMMA.16816.F32.BF16 R132, R128, R98, R132 ;  /* 0x000000628084723c */ /* 0x000ff00000041884 */
[C---:B------:R-:W-:Y:S08]  /*1fc0*/  HMMA.16816.F32.BF16 R160, R184.reuse, R64, RZ ;  /* 0x00000040b8a0723c */ /* 0x040ff000000418ff */
[----:B------:R-:W-:Y:S01]  /*1fd0*/  HMMA.16816.F32.BF16 R148, R184, R48, RZ ;  /* 0x00000030b894723c */ /* 0x000fe200000418ff */
[----:B------:R-:W-:Y:S01]  /*1fe0*/  FMUL R49, R140, UR9 ;  /* 0x000000098c317c20 */ /* 0x000fe20008400000 */
[----:B------:R-:W-:-:S06]  /*1ff0*/  FMUL R48, R141, UR9 ;  /* 0x000000098d307c20 */ /* 0x000fcc0008400000 */
[----:B------:R-:W-:Y:S01]  /*2000*/  HMMA.16816.F32.BF16 R164, R128, R94, R164 ;  /* 0x0000005e80a4723c */ /* 0x000fe200000418a4 */
[----:B------:R-:W-:Y:S01]  /*2010*/  FMNMX3 R48, R49, R48, R11, !PT ;  /* 0x0000003031307276 */ /* 0x000fe2000780000b */
[----:B------:R-:W-:Y:S01]  /*2020*/  FMUL R49, R125, UR9 ;  /* 0x000000097d317c20 */ /* 0x000fe20008400000 */
[----:B------:R-:W-:-:S05]  /*2030*/  FMUL R11, R180, UR9 ;  /* 0x00000009b40b7c20 */ /* 0x000fca0008400000 */
[----:B0-----:R-:W-:Y:S01]  /*2040*/  HMMA.16816.F32.BF16 R104, R184, R68, RZ ;  /* 0x00000044b868723c */ /* 0x001fe200000418ff */
[----:B------:R-:W-:-:S07]  /*2050*/  FMNMX3 R48, R48, R49, R11, !PT ;  /* 0x0000003130307276 */ /* 0x000fce000780000b */
[----:B------:R-:W-:Y:S01]  /*2060*/  HMMA.16816.F32.BF16 R152, R128, R58, R152 ;  /* 0x0000003a8098723c */ /* 0x000fe20000041898 */
[----:B------:R-:W-:Y:S01]  /*2070*/  FMUL R49, R181, UR9 ;  /* 0x00000009b5317c20 */ /* 0x000fe20008400000 */
[----:B------:R-:W-:-:S06]  /*2080*/  FMUL R11, R132, UR9 ;  /* 0x00000009840b7c20 */ /* 0x000fcc0008400000 */
[----:B------:R-:W-:Y:S01]  /*2090*/  HMMA.16816.F32.BF16 R108, R184, R88, RZ ;  /* 0x00000058b86c723c */ /* 0x000fe200000418ff */
[----:B------:R-:W-:-:S07]  /*20a0*/  FMNMX3 R48, R48, R49, R11, !PT ;  /* 0x0000003130307276 */ /* 0x000fce000780000b */
[----:B------:R-:W-:Y:S01]  /*20b0*/  HMMA.16816.F32.BF16 R176, R128, R78, R176 ;  /* 0x0000004e80b0723c */ /* 0x000fe200000418b0 */
[----:B------:R-:W-:Y:S01]  /*20c0*/  FMUL R49, R133, UR9 ;  /* 0x0000000985317c20 */ /* 0x000fe20008400000 */
[----:B------:R-:W-:-:S06]  /*20d0*/  FMUL R11, R164, UR9 ;  /* 0x00000009a40b7c20 */ /* 0x000fcc0008400000 */
[----:B-1----:R-:W-:Y:S01]  /*20e0*/  HMMA.16816.F32.BF16 R116, R184, R52, RZ ;  /* 0x00000034b874723c */ /* 0x002fe200000418ff */
[----:B------:R-:W-:Y:S01]  /*20f0*/  IMAD.WIDE R52, R2, 0x2, R212 ;  /* 0x0000000202347825 */ /* 0x000fe200078e02d4 */
[----:B------:R-:W-:-:S06]  /*2100*/  FMNMX3 R48, R48, R49, R11, !PT ;  /* 0x0000003130307276 */ /* 0x000fcc000780000b */
[----:B------:R-:W-:Y:S01]  /*2110*/  HMMA.16816.F32.BF16 R160, R128, R66, R160 ;  /* 0x0000004280a0723c */ /* 0x000fe200000418a0 */
[----:B------:R-:W-:Y:S01]  /*2120*/  FMUL R49, R165, UR9 ;  /* 0x00000009a5317c20 */ /* 0x000fe20008400000 */
[----:B------:R-:W-:Y:S01]  /*2130*/  FMUL R11, R152, UR9 ;  /* 0x00000009980b7c20 */ /* 0x000fe20008400000 */
[----:B------:R-:W-:-:S05]  /*2140*/  IMAD.WIDE R68, R2, 0x2, R214 ;  /* 0x0000000202447825 */ /* 0x000fca00078e02d6 */
[----:B------:R-:W-:Y:S01]  /*2150*/  HMMA.16816.F32.BF16 R172, R184, R80, RZ ;  /* 0x00000050b8ac723c */ /* 0x000fe200000418ff */
[----:B------:R-:W-:Y:S01]  /*2160*/  FMNMX3 R48, R48, R49, R11, !PT ;  /* 0x0000003130307276 */ /* 0x000fe2000780000b */
[----:B------:R-:W3:Y:S06]  /*2170*/  LDG.E.U16 R65, desc[UR10][R68.64] ;  /* 0x0000000a44417981 */ /* 0x000eec000c1e1500 */
[----:B------:R-:W-:Y:S01]  /*2180*/  HMMA.16816.F32.BF16 R104, R128, R70, R104 ;  /* 0x000000468068723c */ /* 0x000fe20000041868 */
[----:B------:R-:W-:Y:S01]  /*2190*/  FMUL R49, R153, UR9 ;  /* 0x0000000999317c20 */ /* 0x000fe20008400000 */
[----:B------:R-:W-:-:S06]  /*21a0*/  FMUL R11, R176, UR9 ;  /* 0x00000009b00b7c20 */ /* 0x000fcc0008400000 */
[C---:B--2---:R-:W-:Y:S01]  /*21b0*/  HMMA.16816.F32.BF16 R156, R184.reuse, R60, RZ ;  /* 0x0000003cb89c723c */ /* 0x044fe200000418ff */
[----:B------:R0:W2:Y:S07]  /*21c0*/  LDG.E.U16 R60, desc[UR10][R52.64] ;  /* 0x0000000a343c7981 */ /* 0x0000ae000c1e1500 */
[----:B------:R-:W-:Y:S01]  /*21d0*/  HMMA.16816.F32.BF16 R112, R184, R84, RZ ;  /* 0x00000054b870723c */ /* 0x000fe200000418ff */
[----:B0-----:R-:W-:-:S07]  /*21e0*/  IMAD.WIDE R52, R2, 0x2, R204 ;  /* 0x0000000202347825 */ /* 0x001fce00078e02cc */
[----:B------:R-:W-:Y:S01]  /*21f0*/  HMMA.16816.F32.BF16 R108, R128, R90, R108 ;  /* 0x0000005a806c723c */ /* 0x000fe2000004186c */
[----:B------:R0:W4:Y:S01]  /*2200*/  LDG.E.U16 R68, desc[UR10][R52.64] ;  /* 0x0000000a34447981 */ /* 0x000122000c1e1500 */
[----:B------:R-:W-:Y:S01]  /*2210*/  FMNMX3 R48, R48, R49, R11, !PT ;  /* 0x0000003130307276 */ /* 0x000fe2000780000b */
[----:B------:R-:W-:Y:S01]  /*2220*/  FMUL R49, R177, UR9 ;  /* 0x00000009b1317c20 */ /* 0x000fe20008400000 */
[----:B------:R-:W-:Y:S01]  /*2230*/  FMUL R11, R160, UR9 ;  /* 0x00000009a00b7c20 */ /* 0x000fe20008400000 */
[----:B------:R-:W-:-:S03]  /*2240*/  IMAD.WIDE R76, R2, 0x2, R198 ;  /* 0x00000002024c7825 */ /* 0x000fc600078e02c6 */
[----:B------:R-:W-:Y:S01]  /*2250*/  HMMA.16816.F32.BF16 R184, R184, R72, RZ ;  /* 0x00000048b8b8723c */ /* 0x000fe200000418ff */
[----:B0-----:R-:W-:-:S04]  /*2260*/  IMAD.WIDE R52, R2, 0x2, R196 ;  /* 0x0000000202347825 */ /* 0x001fc800078e02c4 */
[----:B------:R-:W-:-:S03]  /*2270*/  IMAD.WIDE R72, R2, 0x2, R206 ;  /* 0x0000000202487825 */ /* 0x000fc600078e02ce */
[C---:B------:R-:W-:Y:S01]  /*2280*/  HMMA.16816.F32.BF16 R116, R128.reuse, R54, R116 ;  /* 0x000000368074723c */ /* 0x040fe20000041874 */
[----:B------:R0:W5:Y:S01]  /*2290*/  LDG.E.U16 R70, desc[UR10][R52.64] ;  /* 0x0000000a34467981 */ /* 0x000162000c1e1500 */
[----:B------:R-:W-:Y:S01]  /*22a0*/  IMAD.WIDE R54, R2, 0x2, R40 ;  /* 0x0000000202367825 */ /* 0x000fe200078e0228 */
[----:B------:R-:W-:Y:S02]  /*22b0*/  FMNMX3 R48, R48, R49, R11, !PT ;  /* 0x0000003130307276 */ /* 0x000fe4000780000b */
[----:B------:R-:W2:Y:S01]  /*22c0*/  LDG.E.U16 R69, desc[UR10][R72.64] ;  /* 0x0000000a48457981 */ /* 0x000ea2000c1e1500 */
[----:B------:R-:W-:Y:S01]  /*22d0*/  FMUL R11, R161, UR9 ;  /* 0x00000009a10b7c20 */ /* 0x000fe20008400000 */
[----:B------:R-:W-:Y:S01]  /*22e0*/  FMUL R49, R104, UR9 ;  /* 0x0000000968317c20 */ /* 0x000fe20008400000 */
[----:B------:R-:W-:Y:S01]  /*22f0*/  HMMA.16816.F32.BF16 R172, R128, R82, R172 ;  /* 0x0000005280ac723c */ /* 0x000fe200000418ac */
[C---:B0-----:R-:W-:Y:S01]  /*2300*/  IMAD.WIDE R52, R2.reuse, 0x2, R46 ;  /* 0x0000000202347825 */ /* 0x041fe200078e022e */
[----:B------:R-:W2:Y:S03]  /*2310*/  LDG.E.U16 R73, desc[UR10][R76.64] ;  /* 0x0000000a4c497981 */ /* 0x000ea6000c1e1500 */
[----:B------:R-:W-:Y:S01]  /*2320*/  IMAD.WIDE R56, R2, 0x2, R208 ;  /* 0x0000000202387825 */ /* 0x000fe200078e02d0 */
[----:B------:R-:W-:-:S02]  /*2330*/  FMNMX3 R48, R48, R11, R49, !PT ;  /* 0x0000000b30307276 */ /* 0x000fc40007800031 */
[C---:B------:R-:W-:Y:S01]  /*2340*/  HMMA.16816.F32.BF16 R112, R128.reuse, R86, R112 ;  /* 0x000000568070723c */ /* 0x040fe20000041870 */
[----:B------:R-:W-:Y:S01]  /*2350*/  FMUL R11, R105, UR9 ;  /* 0x00000009690b7c20 */ /* 0x000fe20008400000 */
[----:B------:R-:W-:Y:S01]  /*2360*/  FMUL R49, R108, UR9 ;  /* 0x000000096c317c20 */ /* 0x000fe20008400000 */
[----:B------:R-:W-:Y:S01]  /*2370*/  IMAD.WIDE R58, R2, 0x2, R210 ;  /* 0x00000002023a7825 */ /* 0x000fe200078e02d2 */
[----:B------:R-:W4:Y:S04]  /*2380*/  LDG.E.U16 R61, desc[UR10][R56.64] ;  /* 0x0000000a383d7981 */ /* 0x000f28000c1e1500 */
[----:B------:R0:W4:Y:S04]  /*2390*/  LDG.E.U16 R77, desc[UR10][R54.64] ;  /* 0x0000000a364d7981 */ /* 0x000128000c1e1500 */
[----:B------:R1:W4:Y:S01]  /*23a0*/  LDG.E.U16 R76, desc[UR10][R52.64] ;  /* 0x0000000a344c7981 */ /* 0x000322000c1e1500 */
[----:B------:R-:W-:Y:S01]  /*23b0*/  HMMA.16816.F32.BF16 R148, R128, R50, R148 ;  /* 0x000000328094723c */ /* 0x000fe20000041894 */
[----:B------:R-:W-:-:S02]  /*23c0*/  FMNMX3 R48, R48, R11, R49, !PT ;  /* 0x0000000b30307276 */ /* 0x000fc40007800031 */
[----:B------:R1:W4:Y:S01]  /*23d0*/  LDG.E.U16 R64, desc[UR10][R58.64] ;  /* 0x0000000a3a407981 */ /* 0x000322000c1e1500 */
[----:B0-----:R-:W-:Y:S01]  /*23e0*/  FMUL R54, R142, UR9 ;  /* 0x000000098e367c20 */ /* 0x001fe20008400000 */
[----:B-1----:R-:W-:Y:S01]  /*23f0*/  FMUL R53, R143, UR9 ;  /* 0x000000098f357c20 */ /* 0x002fe20008400000 */
[----:B------:R-:W-:Y:S01]  /*2400*/  FMUL R52, R126, UR9 ;  /* 0x000000097e347c20 */ /* 0x000fe20008400000 */
[----:B------:R-:W-:-:S04]  /*2410*/  IMAD.WIDE R56, R2, 0x2, R200 ;  /* 0x0000000202387825 */ /* 0x000fc800078e02c8 */
[----:B------:R-:W-:Y:S01]  /*2420*/  FMNMX3 R52, R54, R53, R52, !PT ;  /* 0x0000003536347276 */ /* 0x000fe20007800034 */
[----:B------:R-:W-:Y:S01]  /*2430*/  FMUL R54, R127, UR9 ;  /* 0x000000097f367c20 */ /* 0x000fe20008400000 */
[----:B------:R-:W-:Y:S01]  /*2440*/  FMUL R53, R182, UR9 ;  /* 0x00000009b6357c20 */ /* 0x000fe20008400000 */
[----:B------:R-:W-:Y:S01]  /*2450*/  HMMA.16816.F32.BF16 R156, R128, R62, R156 ;  /* 0x0000003e809c723c */ /* 0x000fe2000004189c */
[----:B------:R-:W-:Y:S01]  /*2460*/  FMUL R49, R109, UR9 ;  /* 0x000000096d317c20 */ /* 0x000fe20008400000 */
[----:B------:R-:W-:Y:S01]  /*2470*/  FMUL R11, R183, UR9 ;  /* 0x00000009b70b7c20 */ /* 0x000fe20008400000 */
[----:B------:R-:W-:Y:S01]  /*2480*/  FMUL R51, R134, UR9 ;  /* 0x0000000986337c20 */ /* 0x000fe20008400000 */
[----:B------:R-:W-:Y:S01]  /*2490*/  FMUL R50, R116, UR9 ;  /* 0x0000000974327c20 */ /* 0x000fe20008400000 */
[----:B------:R-:W-:Y:S01]  /*24a0*/  FMNMX3 R52, R52, R54, R53, !PT ;  /* 0x0000003634347276 */ /* 0x000fe20007800035 */
[----:B------:R-:W-:Y:S01]  /*24b0*/  IMAD.WIDE R58, R2, 0x2, R202 ;  /* 0x00000002023a7825 */ /* 0x000fe200078e02ca */
[----:B------:R0:W4:Y:S02]  /*24c0*/  LDG.E.U16 R66, desc[UR10][R56.64] ;  /* 0x0000000a38427981 */ /* 0x000124000c1e1500 */
[----:B------:R-:W-:Y:S01]  /*24d0*/  FMNMX3 R11, R52, R11, R51, !PT ;  /* 0x0000000b340b7276 */ /* 0x000fe20007800033 */
[----:B------:R-:W-:Y:S01]  /*24e0*/  FMUL R51, R135, UR9 ;  /* 0x0000000987337c20 */ /* 0x000fe20008400000 */
[----:B------:R-:W-:Y:S01]  /*24f0*/  FMNMX3 R48, R48, R49, R50, !PT ;  /* 0x0000003130307276 */ /* 0x000fe20007800032 */
[----:B------:R-:W-:Y:S01]  /*2500*/  FMUL R50, R117, UR9 ;  /* 0x0000000975327c20 */ /* 0x000fe20008400000 */
[----:B------:R-:W-:Y:S01]  /*2510*/  FMUL R52, R166, UR9 ;  /* 0x00000009a6347c20 */ /* 0x000fe20008400000 */
[----:B------:R-:W-:Y:S01]  /*2520*/  FMUL R49, R172, UR9 ;  /* 0x00000009ac317c20 */ /* 0x000fe20008400000 */
[----:B------:R1:W4:Y:S01]  /*2530*/  LDG.E.U16 R67, desc[UR10][R58.64] ;  /* 0x0000000a3a437981 */ /* 0x000322000c1e1500 */
[----:B0-----:R-:W-:-:S02]  /*2540*/  IMAD.WIDE R56, R2, 0x2, R34 ;  /* 0x0000000202387825 */ /* 0x001fc400078e0222 */
[----:B------:R-:W-:Y:S02]  /*2550*/  FMNMX3 R11, R11, R51, R52, !PT ;  /* 0x000000330b0b7276 */ /* 0x000fe40007800034 */
[----:B------:R-:W-:Y:S01]  /*2560*/  FMUL R52, R167, UR9 ;  /* 0x00000009a7347c20 */ /* 0x000fe20008400000 */
[----:B------:R-:W-:Y:S01]  /*2570*/  FMNMX3 R48, R48, R50, R49, !PT ;  /* 0x0000003230307276 */ /* 0x000fe20007800031 */
[----:B------:R0:W4:Y:S01]  /*2580*/  LDG.E.U16 R71, desc[UR10][R56.64] ;  /* 0x0000000a38477981 */ /* 0x000122000c1e1500 */
[----:B------:R-:W-:Y:S01]  /*2590*/  FMUL R49, R154, UR9 ;  /* 0x000000099a317c20 */ /* 0x000fe20008400000 */
[----:B-1----:R-:W-:-:S04]  /*25a0*/  IMAD.WIDE R58, R2, 0x2, R28 ;  /* 0x00000002023a7825 */ /* 0x002fc800078e021c */
[----:B------:R-:W-:Y:S01]  /*25b0*/  FMUL R51, R173, UR9 ;  /* 0x00000009ad337c20 */ /* 0x000fe20008400000 */
[----:B------:R-:W-:Y:S01]  /*25c0*/  FMUL R50, R112, UR9 ;  /* 0x0000000970327c20 */ /* 0x000fe20008400000 */
[C---:B0-----:R-:W-:Y:S01]  /*25d0*/  IMAD.WIDE R56, R2.reuse, 0x2, R194 ;  /* 0x0000000202387825 */ /* 0x041fe200078e02c2 */
[----:B------:R0:W4:Y:S01]  /*25e0*/  LDG.E.U16 R72, desc[UR10][R58.64] ;  /* 0x0000000a3a487981 */ /* 0x000122000c1e1500 */
[----:B------:R-:W-:Y:S02]  /*25f0*/  FMNMX3 R49, R11, R52, R49, !PT ;  /* 0x000000340b317276 */ /* 0x000fe40007800031 */
[----:B------:R-:W-:Y:S01]  /*2600*/  IMAD.WIDE R80, R2, 0x2, R12 ;  /* 0x0000000202507825 */ /* 0x000fe200078e020c */
[----:B------:R1:W4:Y:S01]  /*2610*/  LDG.E.U16 R78, desc[UR10][R56.64] ;  /* 0x0000000a384e7981 */ /* 0x000322000c1e1500 */
[----:B------:R-:W-:Y:S02]  /*2620*/  FMNMX3 R11, R48, R51, R50, !PT ;  /* 0x00000033300b7276 */ /* 0x000fe40007800032 */
[----:B------:R-:W-:-:S04]  /*2630*/  IMAD.WIDE R62, R2, 0x2, R14 ;  /* 0x00000002023e7825 */ /* 0x000fc800078e020e */
[----:B------:R-:W-:Y:S01]  /*2640*/  FMUL R48, R113, UR9 ;  /* 0x0000000971307c20 */ /* 0x000fe20008400000 */
[----:B0-----:R-:W-:-:S04]  /*2650*/  IMAD.WIDE R58, R2, 0x2, R192 ;  /* 0x00000002023a7825 */ /* 0x001fc800078e02c0 */
[----:B------:R-:W-:Y:S01]  /*2660*/  FMUL R52, R156, UR9 ;  /* 0x000000099c347c20 */ /* 0x000fe20008400000 */
[----:B------:R-:W4:Y:S01]  /*2670*/  LDG.E.U16 R80, desc[UR10][R80.64] ;  /* 0x0000000a50507981 */ /* 0x000f22000c1e1500 */
[----:B-1----:R-:W-:-:S03]  /*2680*/  IMAD.WIDE R56, R2, 0x2, R16 ;  /* 0x0000000202387825 */ /* 0x002fc600078e0210 */
[----:B------:R0:W5:Y:S01]  /*2690*/  LDG.E.U16 R79, desc[UR10][R58.64] ;  /* 0x0000000a3a4f7981 */ /* 0x000162000c1e1500 */
[----:B------:R-:W-:-:S04]  /*26a0*/  IMAD.WIDE R82, R2, 0x2, R30 ;  /* 0x0000000202527825 */ /* 0x000fc800078e021e */
[C---:B------:R-:W-:Y:S01]  /*26b0*/  IMAD.WIDE R54, R2.reuse, 0x2, R18 ;  /* 0x0000000202367825 */ /* 0x040fe200078e0212 */
[----:B------:R1:W5:Y:S01]  /*26c0*/  LDG.E.U16 R81, desc[UR10][R56.64] ;  /* 0x0000000a38517981 */ /* 0x000362000c1e1500 */
[----:B------:R-:W-:Y:S02]  /*26d0*/  FMNMX3 R48, R11, R48, R52, !PT ;  /* 0x000000300b307276 */ /* 0x000fe40007800034 */
[----:B0-----:R-:W-:Y:S01]  /*26e0*/  IMAD.WIDE R58, R2, 0x2, R32 ;  /* 0x00000002023a7825 */ /* 0x001fe200078e0220 */
[----:B------:R-:W5:Y:S03]  /*26f0*/  LDG.E.U16 R62, desc[UR10][R62.64] ;  /* 0x0000000a3e3e7981 */ /* 0x000f66000c1e1500 */
[----:B------:R-:W-:Y:S01]  /*2700*/  FMUL R53, R178, UR9 ;  /* 0x00000009b2357c20 */ /* 0x000fe20008400000 */
[----:B------:R-:W-:Y:S01]  /*2710*/  FMUL R11, R157, UR9 ;  /* 0x000000099d0b7c20 */ /* 0x000fe20008400000 */
[----:B------:R-:W-:Y:S01]  /*2720*/  IMAD.WIDE R50, R2, 0x2, R38 ;  /* 0x0000000202327825 */ /* 0x000fe200078e0226 */
[----:B------:R-:W5:Y:S03]  /*2730*/  LDG.E.U16 R82, desc[UR10][R82.64] ;  /* 0x0000000a52527981 */ /* 0x000f66000c1e1500 */
[----:B------:R-:W-:Y:S01]  /*2740*/  FMUL R52, R148, UR9 ;  /* 0x0000000994347c20 */ /* 0x000fe20008400000 */
[C---:B-1----:R-:W-:Y:S01]  /*2750*/  IMAD.WIDE R56, R2.reuse, 0x2, R36 ;  /* 0x0000000202387825 */ /* 0x042fe200078e0224 */
[----:B------:R-:W-:Y:S01]  /*2760*/  HMMA.16816.F32.BF16 R184, R128, R74, R184 ;  /* 0x0000004a80b8723c */ /* 0x000fe200000418b8 */
[----:B------:R-:W5:Y:S02]  /*2770*/  LDG.E.U16 R97, desc[UR10][R58.64] ;  /* 0x0000000a3a617981 */ /* 0x000f64000c1e1500 */
[----:B------:R-:W-:-:S02]  /*2780*/  IMAD.WIDE R86, R2, 0x2, R22 ;  /* 0x0000000202567825 */ /* 0x000fc400078e0216 */
[----:B------:R0:W5:Y:S02]  /*2790*/  LDG.E.U16 R63, desc[UR10][R54.64] ;  /* 0x0000000a363f7981 */ /* 0x000164000c1e1500 */
[C---:B------:R-:W-:Y:S02]  /*27a0*/  IMAD.WIDE R130, R2.reuse, 0x2, R20 ;  /* 0x0000000202827825 */ /* 0x040fe400078e0214 */
[----:B------:R1:W5:Y:S02]  /*27b0*/  LDG.E.U16 R95, desc[UR10][R56.64] ;  /* 0x0000000a385f7981 */ /* 0x000364000c1e1500 */
[----:B------:R-:W-:Y:S01]  /*27c0*/  IMAD.WIDE R88, R2, 0x2, R42 ;  /* 0x0000000202587825 */ /* 0x000fe200078e022a */
[----:B------:R-:W-:Y:S01]  /*27d0*/  FMNMX3 R48, R48, R11, R52, !PT ;  /* 0x0000000b30307276 */ /* 0x000fe20007800034 */
[----:B------:R1:W5:Y:S02]  /*27e0*/  LDG.E.U16 R252, desc[UR10][R50.64] ;  /* 0x0000000a32fc7981 */ /* 0x000364000c1e1500 */
[----:B0-----:R-:W-:Y:S01]  /*27f0*/  FMUL R54, R155, UR9 ;  /* 0x000000099b367c20 */ /* 0x001fe20008400000 */
[C---:B------:R-:W-:Y:S01]  /*2800*/  IMAD.WIDE R74, R2.reuse, 0x2, R24 ;  /* 0x00000002024a7825 */ /* 0x040fe200078e0218 */
[----:B------:R-:W5:Y:S03]  /*2810*/  LDG.E.U16 R86, desc[UR10][R86.64] ;  /* 0x0000000a56567981 */ /* 0x000f66000c1e1500 */
[C---:B------:R-:W-:Y:S01]  /*2820*/  IMAD.WIDE R58, R2.reuse, 0x2, R44 ;  /* 0x00000002023a7825 */ /* 0x040fe200078e022c */
[----:B------:R-:W-:Y:S01]  /*2830*/  FMNMX3 R49, R49, R54, R53, !PT ;  /* 0x0000003631317276 */ /* 0x000fe20007800035 */
[----:B------:R-:W5:Y:S02]  /*2840*/  LDG.E.U16 R130, desc[UR10][R130.64] ;  /* 0x0000000a82827981 */ /* 0x000f64000c1e1500 */
[----:B-1----:R-:W-:-:S02]  /*2850*/  IMAD.WIDE R56, R2, 0x2, R188 ;  /* 0x0000000202387825 */ /* 0x002fc400078e02bc */
[----:B------:R-:W5:Y:S02]  /*2860*/  LDG.E.U16 R84, desc[UR10][R74.64] ;  /* 0x0000000a4a547981 */ /* 0x000f64000c1e1500 */
[C---:B------:R-:W-:Y:S02]  /*2870*/  IMAD.WIDE R54, R2.reuse, 0x2, R26 ;  /* 0x0000000202367825 */ /* 0x040fe400078e021a */
[----:B------:R-:W5:Y:S02]  /*2880*/  LDG.E.U16 R87, desc[UR10][R88.64] ;  /* 0x0000000a58577981 */ /* 0x000f64000c1e1500 */
[----:B------:R-:W-:Y:S02]  /*2890*/  IMAD.WIDE R52, R2, 0x2, R190 ;  /* 0x0000000202347825 */ /* 0x000fe400078e02be */
[----:B------:R-:W5:Y:S04]  /*28a0*/  LDG.E.U16 R85, desc[UR10][R58.64] ;  /* 0x0000000a3a557981 */ /* 0x000f68000c1e1500 */
[----:B------:R-:W5:Y:S04]  /*28b0*/  LDG.E.U16 R75, desc[UR10][R56.64] ;  /* 0x0000000a384b7981 */ /* 0x000f68000c1e1500 */
[----:B------:R-:W5:Y:S04]  /*28c0*/  LDG.E.U16 R83, desc[UR10][R54.64] ;  /* 0x0000000a36537981 */ /* 0x000f68000c1e1500 */
[----:B------:R0:W5:Y:S01]  /*28d0*/  LDG.E.U16 R74, desc[UR10][R52.64] ;  /* 0x0000000a344a7981 */ /* 0x000162000c1e1500 */
[----:B------:R-:W-:Y:S01]  /*28e0*/  FMUL R11, R184, UR9 ;  /* 0x00000009b80b7c20 */ /* 0x000fe20008400000 */
[----:B------:R-:W-:-:S05]  /*28f0*/  FMUL R50, R149, UR9 ;  /* 0x0000000995327c20 */ /* 0x000fca0008400000 */
[----:B------:R-:W-:Y:S01]  /*2900*/  FMNMX3 R48, R48, R50, R11, !PT ;  /* 0x0000003230307276 */ /* 0x000fe2000780000b */
[----:B------:R-:W-:Y:S01]  /*2910*/  FMUL R11, R185, UR9 ;  /* 0x00000009b90b7c20 */ /* 0x000fe20008400000 */
[----:B------:R-:W-:-:S04]  /*2920*/  FMUL R50, R179, UR9 ;  /* 0x00000009b3327c20 */ /* 0x000fc80008400000 */
[----:B------:R-:W-:Y:S01]  /*2930*/  FMNMX R11, R11, R48, !PT ;  /* 0x000000300b0b7209 */ /* 0x000fe20007800000 */
[----:B------:R-:W-:-:S05]  /*2940*/  FMUL R48, R162, UR9 ;  /* 0x00000009a2307c20 */ /* 0x000fca0008400000 */
[----:B------:R-:W-:Y:S02]  /*2950*/  FMNMX3 R49, R49, R50, R48, !PT ;  /* 0x0000003231317276 */ /* 0x000fe40007800030 */
[----:B------:R-:W1:Y:S01]  /*2960*/  SHFL.BFLY PT, R48, R11, 0x2, 0x1f ;  /* 0x0c401f000b307f89 */ /* 0x000e6200000e0000 */
[----:B------:R-:W-:Y:S01]  /*2970*/  FMUL R51, R163, UR9 ;  /* 0x00000009a3337c20 */ /* 0x000fe20008400000 */
[----:B------:R-:W-:-:S05]  /*2980*/  FMUL R50, R106, UR9 ;  /* 0x000000096a327c20 */ /* 0x000fca0008400000 */
[----:B------:R-:W-:Y:S01]  /*2990*/  FMNMX3 R49, R49, R51, R50, !PT ;  /* 0x0000003331317276 */ /* 0x000fe20007800032 */
[----:B------:R-:W-:Y:S01]  /*29a0*/  FMUL R51, R107, UR9 ;  /* 0x000000096b337c20 */ /* 0x000fe20008400000 */
[----:B------:R-:W-:-:S05]  /*29b0*/  FMUL R50, R110, UR9 ;  /* 0x000000096e327c20 */ /* 0x000fca0008400000 */
[----:B------:R-:W-:Y:S01]  /*29c0*/  FMNMX3 R49, R49, R51, R50, !PT ;  /* 0x0000003331317276 */ /* 0x000fe20007800032 */
[----:B------:R-:W-:Y:S01]  /*29d0*/  FMUL R51, R111, UR9 ;  /* 0x000000096f337c20 */ /* 0x000fe20008400000 */
[----:B------:R-:W-:-:S05]  /*29e0*/  FMUL R50, R118, UR9 ;  /* 0x0000000976327c20 */ /* 0x000fca0008400000 */
[----:B------:R-:W-:Y:S01]  /*29f0*/  FMNMX3 R49, R49, R51, R50, !PT ;  /* 0x0000003331317276 */ /* 0x000fe20007800032 */
[----:B------:R-:W-:Y:S01]  /*2a00*/  FMUL R50, R174, UR9 ;  /* 0x00000009ae327c20 */ /* 0x000fe20008400000 */
[----:B-1----:R-:W-:Y:S01]  /*2a10*/  FMNMX R48, R11, R48, !PT ;  /* 0x000000300b307209 */ /* 0x002fe20007800000 */
        /* <DEDUP_REMOVED lines=10> */
[----:B------:R-:W-:Y:S01]  /*2ac0*/  FMUL R50, R150, UR9 ;  /* 0x0000000996327c20 */ /* 0x000fe20008400000 */
[----:B0-----:R-:W-:Y:S01]  /*2ad0*/  FMUL R53, R186, UR9 ;  /* 0x00000009ba357c20 */ /* 0x001fe20008400000 */
[----:B------:R-:W-:-:S03]  /*2ae0*/  FMUL R90, R187, UR9 ;  /* 0x00000009bb5a7c20 */ /* 0x000fc60008400000 */
[----:B------:R-:W-:Y:S02]  /*2af0*/  FMNMX3 R49, R49, R51, R50, !PT ;  /* 0x0000003331317276 */ /* 0x000fe40007800032 */
[----:B-1----:R-:W-:Y:S01]  /*2b00*/  FMNMX3 R11, R48, R11, R10, !PT ;  /* 0x0000000b300b7276 */ /* 0x002fe2000780000a */
[----:B------:R-:W-:-:S04]  /*2b10*/  FMUL R48, R151, UR9 ;  /* 0x0000000997307c20 */ /* 0x000fc80008400000 */
[----:B------:R-:W-:Y:S01]  /*2b20*/  FFMA R51, R104, UR9, -R11 ;  /* 0x0000000968337c23 */ /* 0x000fe2000800080b */
[----:B------:R-:W-:Y:S01]  /*2b30*/  FMNMX3 R53, R49, R48, R53, !PT ;  /* 0x0000003031357276 */ /* 0x000fe20007800035 */
[----:B------:R-:W0:Y:S03]  /*2b40*/  S2R R104, SR_TID.X ;  /* 0x0000000000687919 */ /* 0x000e260000002100 */
[----:B------:R-:W-:-:S05]  /*2b50*/  FMNMX R90, R90, R53, !PT ;  /* 0x000000355a5a7209 */ /* 0x000fca0007800000 */
[----:B------:R-:W1:Y:S01]  /*2b60*/  SHFL.BFLY PT, R57, R90, 0x2, 0x1f ;  /* 0x0c401f005a397f89 */ /* 0x000e6200000e0000 */
[--C-:B------:R-:W-:Y:S01]  /*2b70*/  FFMA R52, R105, UR9, -R11.reuse ;  /* 0x0000000969347c23 */ /* 0x100fe2000800080b */
[----:B------:R-:W-:Y:S01]  /*2b80*/  LOP3.LUT R105, R8, 0x7f, RZ, 0xc0, !PT ;  /* 0x0000007f08697812 */ /* 0x000fe200078ec0ff */
[----:B------:R-:W-:-:S03]  /*2b90*/  FFMA R54, R109, UR9, -R11 ;  /* 0x000000096d367c23 */ /* 0x000fc6000800080b */
[----:B------:R-:W-:Y:S01]  /*2ba0*/  SHF.L.U32 R105, R105, 0x1, RZ ;  /* 0x0000000169697819 */ /* 0x000fe200000006ff */
[----:B------:R-:W-:Y:S03]  /*2bb0*/  BAR.SYNC.DEFER_BLOCKING 0x0 ;  /* 0x0000000000007b1d */ /* 0x000fe60000010000 */
[----:B------:R-:W-:Y:S02]  /*2bc0*/  LOP3.LUT R109, R105, 0x10, RZ, 0x3c, !PT ;  /* 0x00000010696d7812 */ /* 0x000fe400078e3cff */
[----:B-1----:R-:W-:Y:S02]  /*2bd0*/  FMNMX R90, R90, R57, !PT ;  /* 0x000000395a5a7209 */ /* 0x002fe40007800000 */
[C---:B0-----:R-:W-:Y:S02]  /*2be0*/  LOP3.LUT R91, R104.reuse, 0x7, RZ, 0xc0, !PT ;  /* 0x00000007685b7812 */ /* 0x041fe400078ec0ff */
[----:B------:R-:W-:-:S02]  /*2bf0*/  SHF.L.U32 R92, R104, 0x1, RZ ;  /* 0x00000001685c7819 */ /* 0x000fc400000006ff */
[----:B------:R-:W-:Y:S01]  /*2c00*/  LOP3.LUT R104, R104, 0x7f, RZ, 0xc0, !PT ;  /* 0x0000007f68687812 */ /* 0x000fe200078ec0ff */
[----:B---3--:R-:W-:Y:S03]  /*2c10*/  STS.U16 [R105+UR5], R65 ;  /* 0x0000004169007988 */ /* 0x008fe60008000405 */
[----:B------:R-:W-:Y:S01]  /*2c20*/  SHF.L.U32 R104, R104, 0x1, RZ ;  /* 0x0000000168687819 */ /* 0x000fe200000006ff */
[----:B------:R-:W0:Y:S04]  /*2c30*/  SHFL.BFLY PT, R89, R90, 0x1, 0x1f ;  /* 0x0c201f005a597f89 */ /* 0x000e2800000e0000 */
[----:B--2---:R1:W-:Y:S01]  /*2c40*/  STS.U16 [R105+UR5+0x800], R73 ;  /* 0x0008004969007988 */ /* 0x0043e20008000405 */
[----:B0-----:R-:W-:Y:S01]  /*2c50*/  FMNMX3 R90, R90, R89, R9, !PT ;  /* 0x000000595a5a7276 */ /* 0x001fe20007800009 */
[----:B------:R-:W-:-:S02]  /*2c60*/  IMAD R89, R91, 0x110, RZ ;  /* 0x000001105b597824 */ /* 0x000fc400078e02ff */
[--C-:B------:R-:W-:Y:S01]  /*2c70*/  FFMA R59, R172, UR9, -R11.reuse ;  /* 0x00000009ac3b7c23 */ /* 0x100fe2000800080b */
[----:B------:R-:W-:Y:S02]  /*2c80*/  FFMA R113, R113, UR9, -R11 ;  /* 0x0000000971717c23 */ /* 0x000fe4000800080b */
[----:B------:R-:W-:Y:S01]  /*2c90*/  LOP3.LUT R89, R89, 0x30, R92, 0x78, !PT ;  /* 0x0000003059597812 */ /* 0x000fe200078e785c */
[----:B------:R-:W-:Y:S01]  /*2ca0*/  FMUL R59, R59, 1.4426950216293334961 ;  /* 0x3fb8aa3b3b3b7820 */ /* 0x000fe20000400000 */
[----:B------:R-:W-:-:S03]  /*2cb0*/  FFMA R65, R127, UR9, -R90 ;  /* 0x000000097f417c23 */ /* 0x000fc6000800085a */
[----:B------:R0:W-:Y:S01]  /*2cc0*/  MUFU.EX2 R8, R59 ;  /* 0x0000003b00087308 */ /* 0x0001e20000000800 */
[--C-:B------:R-:W-:Y:S01]  /*2cd0*/  FFMA R131, R124, UR9, -R11.reuse ;  /* 0x000000097c837c23 */ /* 0x100fe2000800080b */
[--C-:B------:R-:W-:Y:S01]  /*2ce0*/  FFMA R128, R140, UR9, -R11.reuse ;  /* 0x000000098c807c23 */ /* 0x100fe2000800080b */
[--C-:B------:R-:W-:Y:S01]  /*2cf0*/  FFMA R141, R141, UR9, -R11.reuse ;  /* 0x000000098d8d7c23 */ /* 0x100fe2000800080b */
[----:B------:R-:W-:Y:S01]  /*2d00*/  FFMA R124, R125, UR9, -R11 ;  /* 0x000000097d7c7c23 */ /* 0x000fe2000800080b */
[----:B0-----:R-:W-:Y:S01]  /*2d10*/  FMUL R59, R113, 1.4426950216293334961 ;  /* 0x3fb8aa3b713b7820 */ /* 0x001fe20000400000 */
[----:B------:R-:W-:Y:S01]  /*2d20*/  FMUL R113, R65, 1.4426950216293334961 ;  /* 0x3fb8aa3b41717820 */ /* 0x000fe20000400000 */
[--C-:B------:R-:W-:Y:S01]  /*2d30*/  FFMA R142, R142, UR9, -R90.reuse ;  /* 0x000000098e8e7c23 */ /* 0x100fe2000800085a */
[----:B------:R-:W-:Y:S01]  /*2d40*/  FFMA R143, R143, UR9, -R90 ;  /* 0x000000098f8f7c23 */ /* 0x000fe2000800085a */
[----:B------:R-:W-:Y:S01]  /*2d50*/  FADD R10, -R11, R10 ;  /* 0x0000000a0b0a7221 */ /* 0x000fe20000000100 */
[----:B-1----:R-:W-:Y:S01]  /*2d60*/  FFMA R73, R126, UR9, -R90 ;  /* 0x000000097e497c23 */ /* 0x002fe2000800085a */
[----:B------:R-:W-:Y:S01]  /*2d70*/  FADD R9, -R90, R9 ;  /* 0x000000095a097221 */ /* 0x000fe20000000100 */
[----:B------:R-:W-:Y:S01]  /*2d80*/  FMUL R128, R128, 1.4426950216293334961 ;  /* 0x3fb8aa3b80807820 */ /* 0x000fe20000400000 */
[----:B------:R-:W-:Y:S01]  /*2d90*/  FMUL R141, R141, 1.4426950216293334961 ;  /* 0x3fb8aa3b8d8d7820 */ /* 0x000fe20000400000 */
[----:B------:R-:W-:Y:S01]  /*2da0*/  FMUL R131, R131, 1.4426950216293334961 ;  /* 0x3fb8aa3b83837820 */ /* 0x000fe20000400000 */
[----:B------:R-:W-:Y:S01]  /*2db0*/  FMUL R124, R124, 1.4426950216293334961 ;  /* 0x3fb8aa3b7c7c7820 */ /* 0x000fe20000400000 */
[----:B----4-:R0:W-:Y:S02]  /*2dc0*/  STS.U16 [R105+UR5+0x1000], R80 ;  /* 0x0010005069007988 */ /* 0x0101e40008000405 */
[----:B0-----:R-:W-:-:S02]  /*2dd0*/  LOP3.LUT R80, R105, 0x20, RZ, 0x3c, !PT ;  /* 0x0000002069507812 */ /* 0x001fc400078e3cff */
[----:B-----5:R0:W-:Y:S04]  /*2de0*/  STS.U16 [R105+UR5+0x1800], R82 ;  /* 0x0018005269007988 */ /* 0x0201e80008000405 */
[----:B------:R1:W-:Y:S01]  /*2df0*/  STS.U16 [R109+UR5+0x100], R60 ;  /* 0x0001003c6d007988 */ /* 0x0003e20008000405 */
[----:B0-----:R-:W-:-:S03]  /*2e00*/  LOP3.LUT R82, R105, 0x30, RZ, 0x3c, !PT ;  /* 0x0000003069527812 */ /* 0x001fc600078e3cff */
[----:B------:R-:W-:Y:S01]  /*2e10*/  STS.U16 [R109+UR5+0x900], R70 ;  /* 0x000900466d007988 */ /* 0x000fe20008000405 */
[----:B-1----:R-:W-:-:S03]  /*2e20*/  LOP3.LUT R60, R105, 0x40, RZ, 0x3c, !PT ;  /* 0x00000040693c7812 */ /* 0x002fc600078e3cff */
[----:B------:R-:W-:Y:S01]  /*2e30*/  STS.U16 [R109+UR5+0x1100], R62 ;  /* 0x0011003e6d007988 */ /* 0x000fe20008000405 */
[----:B------:R-:W-:-:S03]  /*2e40*/  LOP3.LUT R105, R105, 0x50, RZ, 0x3c, !PT ;  /* 0x0000005069697812 */ /* 0x000fc600078e3cff */
[----:B------:R-:W-:Y:S04]  /*2e50*/  STS.U16 [R109+UR5+0x1900], R97 ;  /* 0x001900616d007988 */ /* 0x000fe80008000405 */
[----:B------:R0:W-:Y:S04]  /*2e60*/  STS.U16 [R80+UR5+0x200], R64 ;  /* 0x0002004050007988 */ /* 0x0001e80008000405 */
[----:B------:R-:W-:Y:S04]  /*2e70*/  STS.U16 [R80+UR5+0xa00], R72 ;  /* 0x000a004850007988 */ /* 0x000fe80008000405 */
[----:B------:R-:W-:Y:S01]  /*2e80*/  STS.U16 [R80+UR5+0x1200], R81 ;  /* 0x0012005150007988 */ /* 0x000fe20008000405 */
[----:B0-----:R-:W-:-:S03]  /*2e90*/  LOP3.LUT R64, R104, 0x60, RZ, 0x3c, !PT ;  /* 0x0000006068407812 */ /* 0x001fc600078e3cff */
[----:B------:R-:W-:Y:S04]  /*2ea0*/  STS.U16 [R80+UR5+0x1a00], R95 ;  /* 0x001a005f50007988 */ /* 0x000fe80008000405 */
[----:B------:R-:W-:Y:S04]  /*2eb0*/  STS.U16 [R82+UR5+0x300], R61 ;  /* 0x0003003d52007988 */ /* 0x000fe80008000405 */
[----:B------:R-:W-:Y:S04]  /*2ec0*/  STS.U16 [R82+UR5+0xb00], R71 ;  /* 0x000b004752007988 */ /* 0x000fe80008000405 */
[----:B------:R-:W-:Y:S04]  /*2ed0*/  STS.U16 [R82+UR5+0x1300], R63 ;  /* 0x0013003f52007988 */ /* 0x000fe80008000405 */
        /* <DEDUP_REMOVED lines=9> */
[----:B------:R0:W-:Y:S04]  /*2f70*/  STS.U16 [R105+UR5+0x1d00], R85 ;  /* 0x001d005569007988 */ /* 0x0001e80008000405 */
[----:B------:R-:W-:Y:S04]  /*2f80*/  STS.U16 [R64+UR5+0x600], R67 ;  /* 0x0006004340007988 */ /* 0x000fe80008000405 */
[----:B------:R-:W-:Y:S04]  /*2f90*/  STS.U16 [R64+UR5+0xe00], R79 ;  /* 0x000e004f40007988 */ /* 0x000fe80008000405 */
[----:B------:R-:W-:Y:S04]  /*2fa0*/  STS.U16 [R64+UR5+0x1600], R84 ;  /* 0x0016005440007988 */ /* 0x000fe80008000405 */
[----:B------:R-:W-:Y:S04]  /*2fb0*/  STS.U16 [R64+UR5+0x1e00], R75 ;  /* 0x001e004b40007988 */ /* 0x000fe80008000405 */
[----:B------:R-:W-:Y:S04]  /*2fc0*/  STS.U16 [R69+UR5+0x700], R66 ;  /* 0x0007004245007988 */ /* 0x000fe80008000405 */
[----:B------:R-:W-:Y:S04]  /*2fd0*/  STS.U16 [R69+UR5+0xf00], R78 ;  /* 0x000f004e45007988 */ /* 0x000fe80008000405 */
[----:B------:R-:W-:Y:S04]  /*2fe0*/  STS.U16 [R69+UR5+0x1700], R83 ;  /* 0x0017005345007988 */ /* 0x000fe80008000405 */
[----:B------:R1:W-:Y:S01]  /*2ff0*/  STS.U16 [R69+UR5+0x1f00], R74 ;  /* 0x001f004a45007988 */ /* 0x0003e20008000405 */
[----:B------:R-:W-:Y:S01]  /*3000*/  BAR.SYNC.DEFER_BLOCKING 0x0 ;  /* 0x0000000000007b1d */ /* 0x000fe20000010000 */
[----:B------:R-:W-:Y:S01]  /*3010*/  FMUL R10, R10, 1.4426950216293334961 ;  /* 0x3fb8aa3b0a0a7820 */ /* 0x000fe20000400000 */
[----:B------:R-:W-:Y:S01]  /*3020*/  FMUL R126, R142, 1.4426950216293334961 ;  /* 0x3fb8aa3b8e7e7820 */ /* 0x000fe20000400000 */
[----:B------:R-:W-:Y:S01]  /*3030*/  FMUL R127, R143, 1.4426950216293334961 ;  /* 0x3fb8aa3b8f7f7820 */ /* 0x000fe20000400000 */
[----:B------:R-:W-:Y:S01]  /*3040*/  FMUL R73, R73, 1.4426950216293334961 ;  /* 0x3fb8aa3b49497820 */ /* 0x000fe20000400000 */
[----:B------:R-:W-:Y:S01]  /*3050*/  FMUL R9, R9, 1.4426950216293334961 ;  /* 0x3fb8aa3b09097820 */ /* 0x000fe20000400000 */
[--C-:B------:R-:W-:Y:S01]  /*3060*/  FFMA R55, R116, UR9, -R11.reuse ;  /* 0x0000000974377c23 */ /* 0x100fe2000800080b */
[----:B------:R-:W2:Y:S01]  /*3070*/  MUFU.EX2 R95, R10 ;  /* 0x0000000a005f7308 */ /* 0x000ea20000000800 */
[----:B------:R-:W3:Y:S04]  /*3080*/  LDSM.16.M88.4 R60, [R89+UR5] ;  /* 0x00000005593c783b */ /* 0x000ee80008000200 */
[----:B------:R-:W4:Y:S04]  /*3090*/  LDSM.16.M88.4 R64, [R89+UR5+0x800] ;  /* 0x000800055940783b */ /* 0x000f280008000200 */
[----:B------:R-:W5:Y:S01]  /*30a0*/  LDSM.16.M88.4 R68, [R89+UR5+0x1000] ;  /* 0x001000055944783b */ /* 0x000f620008000200 */
[----:B------:R-:W-:Y:S01]  /*30b0*/  MUFU.EX2 R128, R128 ;  /* 0x0000008000807308 */ /* 0x000fe20000000800 */
[--C-:B------:R-:W-:Y:S01]  /*30c0*/  FFMA R108, R108, UR9, -R11.reuse ;  /* 0x000000096c6c7c23 */ /* 0x100fe2000800080b */
[--C-:B------:R-:W-:Y:S01]  /*30d0*/  FFMA R129, R180, UR9, -R11.reuse ;  /* 0x00000009b4817c23 */ /* 0x100fe2000800080b */
[--C-:B------:R-:W-:Y:S01]  /*30e0*/  FFMA R102, R181, UR9, -R11.reuse ;  /* 0x00000009b5667c23 */ /* 0x100fe2000800080b */
[--C-:B------:R-:W-:Y:S01]  /*30f0*/  FFMA R100, R132, UR9, -R11.reuse ;  /* 0x0000000984647c23 */ /* 0x100fe2000800080b */
[----:B------:R-:W-:Y:S01]  /*3100*/  FFMA R125, R133, UR9, -R11 ;  /* 0x00000009857d7c23 */ /* 0x000fe2000800080b */
[--C-:B------:R-:W-:Y:S01]  /*3110*/  FFMA R182, R182, UR9, -R90.reuse ;  /* 0x00000009b6b67c23 */ /* 0x100fe2000800085a */
[--C-:B------:R-:W-:Y:S01]  /*3120*/  FFMA R183, R183, UR9, -R90.reuse ;  /* 0x00000009b7b77c23 */ /* 0x100fe2000800085a */
[----:B------:R-:W0:Y:S01]  /*3130*/  MUFU.EX2 R141, R141 ;  /* 0x0000008d008d7308 */ /* 0x000e220000000800 */
[--C-:B------:R-:W-:Y:S01]  /*3140*/  FFMA R134, R134, UR9, -R90.reuse ;  /* 0x0000000986867c23 */ /* 0x100fe2000800085a */
[----:B------:R-:W-:Y:S01]  /*3150*/  FFMA R135, R135, UR9, -R90 ;  /* 0x0000000987877c23 */ /* 0x000fe2000800085a */
[----:B------:R-:W0:Y:S05]  /*3160*/  LDSM.16.M88.4 R76, [R89+UR5+0x1800] ;  /* 0x00180005594c783b */ /* 0x000e2a0008000200 */
[----:B------:R-:W-:Y:S08]  /*3170*/  MUFU.EX2 R131, R131 ;  /* 0x0000008300837308 */ /* 0x000ff00000000800 */
[----:B------:R-:W1:Y:S08]  /*3180*/  MUFU.EX2 R124, R124 ;  /* 0x0000007c007c7308 */ /* 0x000e700000000800 */
[----:B------:R-:W-:Y:S08]  /*3190*/  MUFU.EX2 R126, R126 ;  /* 0x0000007e007e7308 */ /* 0x000ff00000000800 */
[----:B------:R-:W0:Y:S08]  /*31a0*/  MUFU.EX2 R127, R127 ;  /* 0x0000007f007f7308 */ /* 0x000e300000000800 */
[----:B------:R0:W-:Y:S08]  /*31b0*/  MUFU.EX2 R116, R73 ;  /* 0x0000004900747308 */ /* 0x0001f00000000800 */
[----:B------:R-:W-:Y:S08]  /*31c0*/  MUFU.EX2 R113, R113 ;  /* 0x0000007100717308 */ /* 0x000ff00000000800 */
[----:B------:R-:W3:Y:S01]  /*31d0*/  MUFU.EX2 R10, R9 ;  /* 0x00000009000a7308 */ /* 0x000ee20000000800 */
[----:B------:R-:W-:Y:S01]  /*31e0*/  FMUL R53, R108, 1.4426950216293334961 ;  /* 0x3fb8aa3b6c357820 */ /* 0x000fe20000400000 */
[----:B------:R-:W-:Y:S01]  /*31f0*/  FMUL R129, R129, 1.4426950216293334961 ;  /* 0x3fb8aa3b81817820 */ /* 0x000fe20000400000 */
[----:B------:R-:W-:Y:S01]  /*3200*/  FMUL R102, R102, 1.4426950216293334961 ;  /* 0x3fb8aa3b66667820 */ /* 0x000fe20000400000 */
[----:B------:R-:W-:Y:S01]  /*3210*/  FMUL R100, R100, 1.4426950216293334961 ;  /* 0x3fb8aa3b64647820 */ /* 0x000fe20000400000 */
[----:B------:R-:W-:Y:S01]  /*3220*/  FMUL R125, R125, 1.4426950216293334961 ;  /* 0x3fb8aa3b7d7d7820 */ /* 0x000fe20000400000 */
[----:B------:R-:W-:Y:S01]  /*3230*/  FMUL R109, R182, 1.4426950216293334961 ;  /* 0x3fb8aa3bb66d7820 */ /* 0x000fe20000400000 */
[----:B------:R-:W-:Y:S01]  /*3240*/  FMUL R104, R183, 1.4426950216293334961 ;  /* 0x3fb8aa3bb7687820 */ /* 0x000fe20000400000 */
[----:B0-----:R-:W-:Y:S01]  /*3250*/  FMUL R105, R134, 1.4426950216293334961 ;  /* 0x3fb8aa3b86697820 */ /* 0x001fe20000400000 */
[----:B------:R-:W-:Y:S01]  /*3260*/  FMUL R108, R135, 1.4426950216293334961 ;  /* 0x3fb8aa3b876c7820 */ /* 0x000fe20000400000 */
[C---:B--2---:R-:W-:Y:S01]  /*3270*/  FMUL R168, R95.reuse, R168 ;  /* 0x000000a85fa87220 */ /* 0x044fe20000400000 */
[----:B------:R-:W-:Y:S01]  /*3280*/  FMUL R169, R95, R169 ;  /* 0x000000a95fa97220 */ /* 0x000fe20000400000 */
[----:B------:R-:W-:-:S02]  /*3290*/  F2FP.BF16.F32.PACK_AB R72, R141, R128 ;  /* 0x000000808d48723e */ /* 0x000fc400000010ff */
[----:B-1----:R-:W-:Y:S02]  /*32a0*/  F2FP.BF16.F32.PACK_AB R74, R124, R131 ;  /* 0x000000837c4a723e */ /* 0x002fe400000010ff */
[----:B------:R-:W-:Y:S01]  /*32b0*/  F2FP.BF16.F32.PACK_AB R73, R127, R126 ;  /* 0x0000007e7f49723e */ /* 0x000fe200000010ff */
[C---:B---3--:R-:W-:Y:S01]  /*32c0*/  FMUL R170, R10.reuse, R170 ;  /* 0x000000aa0aaa7220 */ /* 0x048fe20000400000 */
[C---:B------:R-:W-:Y:S01]  /*32d0*/  FMUL R171, R10.reuse, R171 ;  /* 0x000000ab0aab7220 */ /* 0x040fe20000400000 */
[----:B------:R-:W-:Y:S01]  /*32e0*/  F2FP.BF16.F32.PACK_AB R75, R113, R116 ;  /* 0x00000074714b723e */ /* 0x000fe200000010ff */
[----:B------:R-:W-:Y:S01]  /*32f0*/  MUFU.EX2 R129, R129 ;  /* 0x0000008100817308 */ /* 0x000fe20000000800 */
[C---:B------:R-:W-:Y:S01]  /*3300*/  FMUL R120, R95.reuse, R120 ;  /* 0x000000785f787220 */ /* 0x040fe20000400000 */
[----:B------:R-:W-:Y:S01]  /*3310*/  FMUL R121, R95, R121 ;  /* 0x000000795f797220 */ /* 0x000fe20000400000 */
[C---:B------:R-:W-:Y:S01]  /*3320*/  FMUL R122, R10.reuse, R122 ;  /* 0x0000007a0a7a7220 */ /* 0x040fe20000400000 */
[----:B------:R-:W-:-:S04]  /*3330*/  FMUL R123, R10, R123 ;  /* 0x0000007b0a7b7220 */ /* 0x000fc80000400000 */
[----:B------:R-:W0:Y:S01]  /*3340*/  MUFU.EX2 R102, R102 ;  /* 0x0000006600667308 */ /* 0x000e220000000800 */
[C---:B------:R-:W-:Y:S07]  /*3350*/  HMMA.16816.F32.BF16 R168, R72.reuse, R60, R168 ;  /* 0x0000003c48a8723c */ /* 0x040fee00000418a8 */
[----:B------:R-:W-:Y:S01]  /*3360*/  MUFU.EX2 R100, R100 ;  /* 0x0000006400647308 */ /* 0x000fe20000000800 */
[----:B----4-:R-:W-:Y:S07]  /*3370*/  HMMA.16816.F32.BF16 R120, R72, R64, R120 ;  /* 0x000000404878723c */ /* 0x010fee0000041878 */
[----:B------:R-:W1:Y:S08]  /*3380*/  MUFU.EX2 R125, R125 ;  /* 0x0000007d007d7308 */ /* 0x000e700000000800 */
[----:B------:R-:W-:Y:S08]  /*3390*/  MUFU.EX2 R109, R109 ;  /* 0x0000006d006d7308 */ /* 0x000ff00000000800 */
[----:B------:R-:W2:Y:S08]  /*33a0*/  MUFU.EX2 R104, R104 ;  /* 0x0000006800687308 */ /* 0x000eb00000000800 */
[----:B------:R-:W-:Y:S08]  /*33b0*/  MUFU.EX2 R105, R105 ;  /* 0x0000006900697308 */ /* 0x000ff00000000800 */
[----:B------:R-:W3:Y:S01]  /*33c0*/  MUFU.EX2 R108, R108 ;  /* 0x0000006c006c7308 */ /* 0x000ee20000000800 */
[C---:B------:R-:W-:Y:S01]  /*33d0*/  FMUL R136, R95.reuse, R136 ;  /* 0x000000885f887220 */ /* 0x040fe20000400000 */
[----:B------:R-:W-:Y:S01]  /*33e0*/  FMUL R137, R95, R137 ;  /* 0x000000895f897220 */ /* 0x000fe20000400000 */
[C---:B------:R-:W-:Y:S01]  /*33f0*/  FMUL R138, R10.reuse, R138 ;  /* 0x0000008a0a8a7220 */ /* 0x040fe20000400000 */
[----:B------:R-:W-:Y:S01]  /*3400*/  FMUL R139, R10, R139 ;  /* 0x0000008b0a8b7220 */ /* 0x000fe20000400000 */
[----:B0-----:R-:W-:-:S02]  /*3410*/  F2FP.BF16.F32.PACK_AB R80, R102, R129 ;  /* 0x000000816650723e */ /* 0x001fc400000010ff */
[----:B-1----:R-:W-:Y:S02]  /*3420*/  F2FP.BF16.F32.PACK_AB R82, R125, R100 ;  /* 0x000000647d52723e */ /* 0x002fe400000010ff */
[----:B--2---:R-:W-:Y:S02]  /*3430*/  F2FP.BF16.F32.PACK_AB R81, R104, R109 ;  /* 0x0000006d6851723e */ /* 0x004fe400000010ff */
[----:B-----5:R-:W-:Y:S01]  /*3440*/  HMMA.16816.F32.BF16 R136, R72, R68, R136 ;  /* 0x000000444888723c */ /* 0x020fe20000041888 */
[----:B------:R-:W-:Y:S02]  /*3450*/  LOP3.LUT R9, R89, 0x40, RZ, 0x3c, !PT ;  /* 0x0000004059097812 */ /* 0x000fe400078e3cff */
[----:B---3--:R-:W-:Y:S01]  /*3460*/  F2FP.BF16.F32.PACK_AB R83, R108, R105 ;  /* 0x000000696c53723e */ /* 0x008fe200000010ff */
[C---:B------:R-:W-:Y:S01]  /*3470*/  FMUL R144, R95.reuse, R144 ;  /* 0x000000905f907220 */ /* 0x040fe20000400000 */
[C---:B------:R-:W-:Y:S01]  /*3480*/  FMUL R146, R10.reuse, R146 ;  /* 0x000000920a927220 */ /* 0x040fe20000400000 */
[----:B------:R-:W-:Y:S01]  /*3490*/  FMUL R145, R95, R145 ;  /* 0x000000915f917220 */ /* 0x000fe20000400000 */
[----:B------:R-:W-:Y:S01]  /*34a0*/  FMUL R147, R10, R147 ;  /* 0x000000930a937220 */ /* 0x000fe20000400000 */
[----:B------:R-:W-:Y:S02]  /*34b0*/  LDSM.16.M88.4 R84, [R9+UR5] ;  /* 0x000000050954783b */ /* 0x000fe40008000200 */
[----:B------:R-:W-:Y:S02]  /*34c0*/  HMMA.16816.F32.BF16 R168, R80, R62, R168 ;  /* 0x0000003e50a8723c */ /* 0x000fe400000418a8 */
[----:B------:R-:W0:Y:S01]  /*34d0*/  LDSM.16.M88.4 R60, [R9+UR5+0x800] ;  /* 0x00080005093c783b */ /* 0x000e220008000200 */
[--C-:B------:R-:W-:Y:S01]  /*34e0*/  FFMA R112, R112, UR9, -R11.reuse ;  /* 0x0000000970707c23 */ /* 0x100fe2000800080b */
[----:B------:R-:W-:-:S04]  /*34f0*/  FFMA R98, R164, UR9, -R11 ;  /* 0x00000009a4627c23 */ /* 0x000fc8000800080b */
[----:B------:R-:W-:Y:S01]  /*3500*/  HMMA.16816.F32.BF16 R120, R80, R66, R120 ;  /* 0x000000425078723c */ /* 0x000fe20000041878 */
[----:B------:R-:W1:Y:S01]  /*3510*/  LDSM.16.M88.4 R64, [R9+UR5+0x1000] ;  /* 0x001000050940783b */ /* 0x000e620008000200 */
[--C-:B------:R-:W-:Y:S01]  /*3520*/  FFMA R103, R165, UR9, -R11.reuse ;  /* 0x00000009a5677c23 */ /* 0x100fe2000800080b */
[--C-:B------:R-:W-:Y:S01]  /*3530*/  FFMA R96, R152, UR9, -R11.reuse ;  /* 0x0000000998607c23 */ /* 0x100fe2000800080b */
[--C-:B------:R-:W-:Y:S01]  /*3540*/  FFMA R101, R153, UR9, -R11.reuse ;  /* 0x0000000999657c23 */ /* 0x100fe2000800080b */
[--C-:B------:R-:W-:Y:S01]  /*3550*/  FFMA R166, R166, UR9, -R90.reuse ;  /* 0x00000009a6a67c23 */ /* 0x100fe2000800085a */
[--C-:B------:R-:W-:Y:S01]  /*3560*/  FFMA R167, R167, UR9, -R90.reuse ;  /* 0x00000009a7a77c23 */ /* 0x100fe2000800085a */
[--C-:B------:R-:W-:Y:S01]  /*3570*/  FFMA R154, R154, UR9, -R90.reuse ;  /* 0x000000099a9a7c23 */ /* 0x100fe2000800085a */
[----:B------:R-:W-:Y:S01]  /*3580*/  FFMA R155, R155, UR9, -R90 ;  /* 0x000000099b9b7c23 */ /* 0x000fe2000800085a */
[----:B------:R-:W-:Y:S01]  /*3590*/  HMMA.16816.F32.BF16 R72, R72, R76, R144 ;  /* 0x0000004c4848723c */ /* 0x000fe20000041890 */
[----:B------:R-:W-:Y:S01]  /*35a0*/  FFMA R56, R117, UR9, -R11 ;  /* 0x0000000975387c23 */ /* 0x000fe2000800080b */
[----:B------:R-:W-:Y:S01]  /*35b0*/  FMUL R58, R112, 1.4426950216293334961 ;  /* 0x3fb8aa3b703a7820 */ /* 0x000fe20000400000 */
[----:B------:R-:W-:Y:S01]  /*35c0*/  FADD R128, R128, R141 ;  /* 0x0000008d80807221 */ /* 0x000fe20000000000 */
[----:B------:R-:W-:Y:S01]  /*35d0*/  FMUL R98, R98, 1.4426950216293334961 ;  /* 0x3fb8aa3b62627820 */ /* 0x000fe20000400000 */
[----:B------:R-:W-:Y:S01]  /*35e0*/  FMUL R103, R103, 1.4426950216293334961 ;  /* 0x3fb8aa3b67677820 */ /* 0x000fe20000400000 */
[----:B------:R-:W-:Y:S01]  /*35f0*/  FMUL R96, R96, 1.4426950216293334961 ;  /* 0x3fb8aa3b60607820 */ /* 0x000fe20000400000 */
[----:B------:R-:W-:Y:S01]  /*3600*/  FMUL R101, R101, 1.4426950216293334961 ;  /* 0x3fb8aa3b65657820 */ /* 0x000fe20000400000 */
[----:B------:R-:W-:Y:S01]  /*3610*/  FMUL R112, R166, 1.4426950216293334961 ;  /* 0x3fb8aa3ba6707820 */ /* 0x000fe20000400000 */
[----:B------:R-:W-:Y:S01]  /*3620*/  FMUL R117, R167, 1.4426950216293334961 ;  /* 0x3fb8aa3ba7757820 */ /* 0x000fe20000400000 */
[----:B------:R-:W-:Y:S01]  /*3630*/  FMUL R130, R154, 1.4426950216293334961 ;  /* 0x3fb8aa3b9a827820 */ /* 0x000fe20000400000 */
[----:B------:R-:W-:Y:S01]  /*3640*/  FMUL R135, R155, 1.4426950216293334961 ;  /* 0x3fb8aa3b9b877820 */ /* 0x000fe20000400000 */
[C---:B------:R-:W-:Y:S01]  /*3650*/  HMMA.16816.F32.BF16 R136, R80.reuse, R70, R136 ;  /* 0x000000465088723c */ /* 0x040fe20000041888 */
[----:B------:R-:W2:Y:S01]  /*3660*/  LDSM.16.M88.4 R68, [R9+UR5+0x1800] ;  /* 0x001800050944783b */ /* 0x000ea20008000200 */
[----:B------:R-:W-:Y:S01]  /*3670*/  FADD R131, R131, R128 ;  /* 0x0000008083837221 */ /* 0x000fe20000000000 */
[----:B------:R-:W-:Y:S01]  /*3680*/  FADD R127, R126, R127 ;  /* 0x0000007f7e7f7221 */ /* 0x000fe20000000000 */
[----:B------:R-:W-:Y:S01]  /*3690*/  MUFU.EX2 R98, R98 ;  /* 0x0000006200627308 */ /* 0x000fe20000000800 */
[----:B------:R-:W-:Y:S01]  /*36a0*/  FFMA R76, R106, UR9, -R90 ;  /* 0x000000096a4c7c23 */ /* 0x000fe2000800085a */
[----:B------:R-:W-:Y:S01]  /*36b0*/  FADD R124, R124, R131 ;  /* 0x000000837c7c7221 */ /* 0x000fe20000000000 */
[----:B------:R-:W-:Y:S01]  /*36c0*/  FADD R116, R116, R127 ;  /* 0x0000007f74747221 */ /* 0x000fe20000000000 */
[--C-:B------:R-:W-:Y:S01]  /*36d0*/  FFMA R99, R176, UR9, -R11.reuse ;  /* 0x00000009b0637c23 */ /* 0x100fe2000800080b */
[--C-:B------:R-:W-:Y:S01]  /*36e0*/  FFMA R48, R177, UR9, -R11.reuse ;  /* 0x00000009b1307c23 */ /* 0x100fe2000800080b */
[--C-:B------:R-:W-:Y:S01]  /*36f0*/  FFMA R49, R160, UR9, -R11.reuse ;  /* 0x00000009a0317c23 */ /* 0x100fe2000800080b */
[--C-:B------:R-:W-:Y:S01]  /*3700*/  FFMA R50, R161, UR9, -R11.reuse ;  /* 0x00000009a1327c23 */ /* 0x100fe2000800080b */
[----:B------:R-:W3:Y:S01]  /*3710*/  MUFU.EX2 R103, R103 ;  /* 0x0000006700677308 */ /* 0x000ee20000000800 */
[----:B------:R-:W-:Y:S01]  /*3720*/  FADD R129, R129, R124 ;  /* 0x0000007c81817221 */ /* 0x000fe20000000000 */
[----:B------:R-:W-:Y:S01]  /*3730*/  FADD R116, R113, R116 ;  /* 0x0000007471747221 */ /* 0x000fe20000000000 */
[--C-:B------:R-:W-:Y:S01]  /*3740*/  FFMA R178, R178, UR9, -R90.reuse ;  /* 0x00000009b2b27c23 */ /* 0x100fe2000800085a */
[--C-:B------:R-:W-:Y:S01]  /*3750*/  FFMA R179, R179, UR9, -R90.reuse ;  /* 0x00000009b3b37c23 */ /* 0x100fe2000800085a */
[--C-:B------:R-:W-:Y:S01]  /*3760*/  FFMA R163, R163, UR9, -R90.reuse ;  /* 0x00000009a3a37c23 */ /* 0x100fe2000800085a */
[--C-:B------:R-:W-:Y:S01]  /*3770*/  FFMA R162, R162, UR9, -R90.reuse ;  /* 0x00000009a2a27c23 */ /* 0x100fe2000800085a */
[--C-:B------:R-:W-:Y:S01]  /*3780*/  FFMA R134, R107, UR9, -R90.reuse ;  /* 0x000000096b867c23 */ /* 0x100fe2000800085a */
[----:B------:R-:W-:Y:S01]  /*3790*/  MUFU.EX2 R96, R96 ;  /* 0x0000006000607308 */ /* 0x000fe20000000800 */
[----:B------:R-:W-:Y:S01]  /*37a0*/  FMUL R51, R51, 1.4426950216293334961 ;  /* 0x3fb8aa3b33337820 */ /* 0x000fe20000400000 */
[----:B------:R-:W-:Y:S01]  /*37b0*/  FMUL R52, R52, 1.4426950216293334961 ;  /* 0x3fb8aa3b34347820 */ /* 0x000fe20000400000 */
[----:B------:R-:W-:Y:S01]  /*37c0*/  FMUL R54, R54, 1.4426950216293334961 ;  /* 0x3fb8aa3b36367820 */ /* 0x000fe20000400000 */
[--C-:B------:R-:W-:Y:S01]  /*37d0*/  FFMA R110, R110, UR9, -R90.reuse ;  /* 0x000000096e6e7c23 */ /* 0x100fe2000800085a */
[--C-:B------:R-:W-:Y:S01]  /*37e0*/  FFMA R111, R111, UR9, -R90.reuse ;  /* 0x000000096f6f7c23 */ /* 0x100fe2000800085a */
[----:B------:R-:W-:Y:S01]  /*37f0*/  FMUL R55, R55, 1.4426950216293334961 ;  /* 0x3fb8aa3b37377820 */ /* 0x000fe20000400000 */
[--C-:B------:R-:W-:Y:S01]  /*3800*/  FFMA R118, R118, UR9, -R90.reuse ;  /* 0x0000000976767c23 */ /* 0x100fe2000800085a */
[----:B------:R-:W4:Y:S01]  /*3810*/  MUFU.EX2 R101, R101 ;  /* 0x0000006500657308 */ /* 0x000f220000000800 */
[--C-:B------:R-:W-:Y:S01]  /*3820*/  FFMA R119, R119, UR9, -R90.reuse ;  /* 0x0000000977777c23 */ /* 0x100fe2000800085a */
[--C-:B------:R-:W-:Y:S01]  /*3830*/  FFMA R57, R173, UR9, -R11.reuse ;  /* 0x00000009ad397c23 */ /* 0x100fe2000800080b */
[--C-:B------:R-:W-:Y:S01]  /*3840*/  FFMA R174, R174, UR9, -R90.reuse ;  /* 0x00000009aeae7c23 */ /* 0x100fe2000800085a */
[--C-:B------:R-:W-:Y:S01]  /*3850*/  FFMA R175, R175, UR9, -R90.reuse ;  /* 0x00000009afaf7c23 */ /* 0x100fe2000800085a */
[--C-:B------:R-:W-:Y:S01]  /*3860*/  FFMA R114, R114, UR9, -R90.reuse ;  /* 0x0000000972727c23 */ /* 0x100fe2000800085a */
[--C-:B------:R-:W-:Y:S01]  /*3870*/  FFMA R115, R115, UR9, -R90.reuse ;  /* 0x0000000973737c23 */ /* 0x100fe2000800085a */
[--C-:B------:R-:W-:Y:S01]  /*3880*/  FFMA R88, R156, UR9, -R11.reuse ;  /* 0x000000099c587c23 */ /* 0x100fe2000800080b */
[----:B------:R-:W-:Y:S01]  /*3890*/  MUFU.EX2 R112, R112 ;  /* 0x0000007000707308 */ /* 0x000fe20000000800 */
[--C-:B------:R-:W-:Y:S01]  /*38a0*/  FFMA R158, R158, UR9, -R90.reuse ;  /* 0x000000099e9e7c23 */ /* 0x100fe2000800085a */
[--C-:B------:R-:W-:Y:S01]  /*38b0*/  FFMA R157, R157, UR9, -R11.reuse ;  /* 0x000000099d9d7c23 */ /* 0x100fe2000800080b */
[--C-:B------:R-:W-:Y:S01]  /*38c0*/  FFMA R159, R159, UR9, -R90.reuse ;  /* 0x000000099f9f7c23 */ /* 0x100fe2000800085a */
[--C-:B------:R-:W-:Y:S01]  /*38d0*/  FFMA R148, R148, UR9, -R11.reuse ;  /* 0x0000000994947c23 */ /* 0x100fe2000800080b */
[--C-:B------:R-:W-:Y:S01]  /*38e0*/  FFMA R150, R150, UR9, -R90.reuse ;  /* 0x0000000996967c23 */ /* 0x100fe2000800085a */
[--C-:B------:R-:W-:Y:S01]  /*38f0*/  FFMA R151, R151, UR9, -R90.reuse ;  /* 0x0000000997977c23 */ /* 0x100fe2000800085a */
[--C-:B------:R-:W-:Y:S01]  /*3900*/  FFMA R149, R149, UR9, -R11.reuse ;  /* 0x0000000995957c23 */ /* 0x100fe2000800080b */
[----:B------:R-:W5:Y:S01]  /*3910*/  MUFU.EX2 R117, R117 ;  /* 0x0000007500757308 */ /* 0x000f620000000800 */
[--C-:B------:R-:W-:Y:S01]  /*3920*/  FFMA R186, R186, UR9, -R90.reuse ;  /* 0x00000009baba7c23 */ /* 0x100fe2000800085a */
[--C-:B------:R-:W-:Y:S01]  /*3930*/  FFMA R184, R184, UR9, -R11.reuse ;  /* 0x00000009b8b87c23 */ /* 0x100fe2000800080b */
[----:B------:R-:W-:Y:S01]  /*3940*/  FFMA R187, R187, UR9, -R90 ;  /* 0x00000009bbbb7c23 */ /* 0x000fe2000800085a */
[----:B------:R-:W-:Y:S01]  /*3950*/  FFMA R185, R185, UR9, -R11 ;  /* 0x00000009b9b97c23 */ /* 0x000fe2000800080b */
[----:B------:R-:W-:Y:S03]  /*3960*/  LDSM.16.M88.4 R144, [R9+UR5+0x1880] ;  /* 0x001880050990783b */ /* 0x000fe60008000200 */
[----:B------:R-:W-:Y:S08]  /*3970*/  MUFU.EX2 R130, R130 ;  /* 0x0000008200827308 */ /* 0x000ff00000000800 */
[----:B------:R-:W0:Y:S01]  /*3980*/  MUFU.EX2 R135, R135 ;  /* 0x0000008700877308 */ /* 0x000e220000000800 */
[----:B------:R-:W-:Y:S01]  /*3990*/  FADD R129, R102, R129 ;  /* 0x0000008166817221 */ /* 0x000fe20000000000 */
[----:B------:R-:W-:Y:S01]  /*39a0*/  FADD R127, R109, R116 ;  /* 0x000000746d7f7221 */ /* 0x000fe20000000000 */
[----:B------:R-:W-:Y:S01]  /*39b0*/  FMUL R113, R76, 1.4426950216293334961 ;  /* 0x3fb8aa3b4c717820 */ /* 0x000fe20000400000 */
[----:B------:R-:W-:Y:S01]  /*39c0*/  FMUL R99, R99, 1.4426950216293334961 ;  /* 0x3fb8aa3b63637820 */ /* 0x000fe20000400000 */
[----:B------:R-:W-:Y:S01]  /*39d0*/  HMMA.16816.F32.BF16 R76, R80, R78, R72 ;  /* 0x0000004e504c723c */ /* 0x000fe20000041848 */
[----:B------:R-:W-:Y:S01]  /*39e0*/  FMUL R48, R48, 1.4426950216293334961 ;  /* 0x3fb8aa3b30307820 */ /* 0x000fe20000400000 */
[----:B------:R-:W-:Y:S01]  /*39f0*/  FADD R80, R100, R129 ;  /* 0x0000008164507221 */ /* 0x000fe20000000000 */
[----:B------:R-:W-:Y:S01]  /*3a00*/  FMUL R49, R49, 1.4426950216293334961 ;  /* 0x3fb8aa3b31317820 */ /* 0x000fe20000400000 */
[----:B------:R-:W-:Y:S01]  /*3a10*/  FMUL R50, R50, 1.4426950216293334961 ;  /* 0x3fb8aa3b32327820 */ /* 0x000fe20000400000 */
[----:B------:R-:W-:Y:S01]  /*3a20*/  FMUL R132, R178, 1.4426950216293334961 ;  /* 0x3fb8aa3bb2847820 */ /* 0x000fe20000400000 */
[----:B------:R-:W-:Y:S01]  /*3a30*/  FMUL R133, R179, 1.4426950216293334961 ;  /* 0x3fb8aa3bb3857820 */ /* 0x000fe20000400000 */
[----:B------:R-:W-:Y:S01]  /*3a40*/  FMUL R107, R163, 1.4426950216293334961 ;  /* 0x3fb8aa3ba36b7820 */ /* 0x000fe20000400000 */
[----:B------:R-:W-:Y:S01]  /*3a50*/  FADD R104, R104, R127 ;  /* 0x0000007f68687221 */ /* 0x000fe20000000000 */
[----:B------:R-:W-:Y:S01]  /*3a60*/  FMUL R162, R162, 1.4426950216293334961 ;  /* 0x3fb8aa3ba2a27820 */ /* 0x000fe20000400000 */
[----:B---3--:R-:W-:Y:S01]  /*3a70*/  F2FP.BF16.F32.PACK_AB R72, R103, R98 ;  /* 0x000000626748723e */ /* 0x008fe200000010ff */
[----:B------:R-:W-:Y:S01]  /*3a80*/  FADD R125, R125, R80 ;  /* 0x000000507d7d7221 */ /* 0x000fe20000000000 */
[----:B----4-:R-:W-:Y:S01]  /*3a90*/  F2FP.BF16.F32.PACK_AB R74, R101, R96 ;  /* 0x00000060654a723e */ /* 0x010fe200000010ff */
[----:B------:R-:W-:Y:S01]  /*3aa0*/  FADD R105, R105, R104 ;  /* 0x0000006869697221 */ /* 0x000fe20000000000 */
[----:B-----5:R-:W-:-:S02]  /*3ab0*/  F2FP.BF16.F32.PACK_AB R73, R117, R112 ;  /* 0x000000707549723e */ /* 0x020fc400000010ff */
[----:B0-----:R-:W-:Y:S01]  /*3ac0*/  F2FP.BF16.F32.PACK_AB R75, R135, R130 ;  /* 0x00000082874b723e */ /* 0x001fe200000010ff */
[----:B------:R-:W-:Y:S01]  /*3ad0*/  MUFU.EX2 R99, R99 ;  /* 0x0000006300637308 */ /* 0x000fe20000000800 */
[----:B------:R-:W-:Y:S01]  /*3ae0*/  FADD R98, R98, R125 ;  /* 0x0000007d62627221 */ /* 0x000fe20000000000 */
[----:B------:R-:W-:Y:S01]  /*3af0*/  FADD R105, R108, R105 ;  /* 0x000000696c697221 */ /* 0x000fe20000000000 */
[----:B------:R-:W0:Y:S05]  /*3b00*/  LDSM.16.M88.4 R80, [R89+UR5+0x80] ;  /* 0x000080055950783b */ /* 0x000e2a0008000200 */
[----:B------:R-:W3:Y:S01]  /*3b10*/  MUFU.EX2 R48, R48 ;  /* 0x0000003000307308 */ /* 0x000ee20000000800 */
[----:B------:R-:W-:Y:S01]  /*3b20*/  HMMA.16816.F32.BF16 R120, R72, R60, R120 ;  /* 0x0000003c4878723c */ /* 0x000fe20000041878 */
[----:B------:R-:W-:-:S06]  /*3b30*/  FADD R61, R103, R98 ;  /* 0x00000062673d7221 */ /* 0x000fcc0000000000 */
[----:B------:R-:W-:Y:S01]  /*3b40*/  MUFU.EX2 R49, R49 ;  /* 0x0000003100317308 */ /* 0x000fe20000000800 */
[----:B------:R-:W-:-:S07]  /*3b50*/  FADD R112, R112, R105 ;  /* 0x0000006970707221 */ /* 0x000fce0000000000 */
[----:B------:R-:W4:Y:S01]  /*3b60*/  MUFU.EX2 R50, R50 ;  /* 0x0000003200327308 */ /* 0x000f220000000800 */
[C---:B------:R-:W-:Y:S07]  /*3b70*/  HMMA.16816.F32.BF16 R168, R72.reuse, R84, R168 ;  /* 0x0000005448a8723c */ /* 0x040fee00000418a8 */
[----:B------:R-:W-:Y:S01]  /*3b80*/  MUFU.EX2 R132, R132 ;  /* 0x0000008400847308 */ /* 0x000fe20000000800 */
[C---:B-1----:R-:W-:Y:S07]  /*3b90*/  HMMA.16816.F32.BF16 R136, R72.reuse, R64, R136 ;  /* 0x000000404888723c */ /* 0x042fee0000041888 */
[----:B------:R-:W1:Y:S08]  /*3ba0*/  MUFU.EX2 R133, R133 ;  /* 0x0000008500857308 */ /* 0x000e700000000800 */
[----:B------:R-:W-:Y:S08]  /*3bb0*/  MUFU.EX2 R106, R162 ;  /* 0x000000a2006a7308 */ /* 0x000ff00000000800 */
[----:B------:R-:W5:Y:S01]  /*3bc0*/  MUFU.EX2 R107, R107 ;  /* 0x0000006b006b7308 */ /* 0x000f620000000800 */
[----:B------:R-:W-:Y:S01]  /*3bd0*/  FADD R60, R96, R61 ;  /* 0x0000003d603c7221 */ /* 0x000fe20000000000 */
[----:B------:R-:W-:Y:S01]  /*3be0*/  FADD R117, R117, R112 ;  /* 0x0000007075757221 */ /* 0x000fe20000000000 */
[----:B--2---:R-:W-:Y:S02]  /*3bf0*/  HMMA.16816.F32.BF16 R76, R72, R68, R76 ;  /* 0x00000044484c723c */ /* 0x004fe4000004184c */
[----:B------:R-:W-:Y:S01]  /*3c00*/  FADD R60, R101, R60 ;  /* 0x0000003c653c7221 */ /* 0x000fe20000000000 */
[----:B------:R-:W-:Y:S01]  /*3c10*/  FADD R130, R130, R117 ;  /* 0x0000007582827221 */ /* 0x000fe20000000000 */
[----:B---3--:R-:W-:Y:S01]  /*3c20*/  F2FP.BF16.F32.PACK_AB R72, R48, R99 ;  /* 0x000000633048723e */ /* 0x008fe200000010ff */
[----:B------:R-:W2:Y:S01]  /*3c30*/  MUFU.EX2 R51, R51 ;  /* 0x0000003300337308 */ /* 0x000ea20000000800 */
[----:B----4-:R-:W-:Y:S01]  /*3c40*/  F2FP.BF16.F32.PACK_AB R74, R50, R49 ;  /* 0x00000031324a723e */ /* 0x010fe200000010ff */
[----:B------:R-:W-:Y:S01]  /*3c50*/  FADD R99, R99, R60 ;  /* 0x0000003c63637221 */ /* 0x000fe20000000000 */
[----:B-1----:R-:W-:Y:S01]  /*3c60*/  F2FP.BF16.F32.PACK_AB R73, R133, R132 ;  /* 0x000000848549723e */ /* 0x002fe200000010ff */
[----:B------:R-:W-:Y:S01]  /*3c70*/  FADD R135, R135, R130 ;  /* 0x0000008287877221 */ /* 0x000fe20000000000 */
[----:B------:R-:W-:Y:S01]  /*3c80*/  FMUL R134, R134, 1.4426950216293334961 ;  /* 0x3fb8aa3b86867820 */ /* 0x000fe20000400000 */
[----:B-----5:R-:W-:-:S02]  /*3c90*/  F2FP.BF16.F32.PACK_AB R75, R107, R106 ;  /* 0x0000006a6b4b723e */ /* 0x020fc400000010ff */
[----:B------:R-:W1:Y:S01]  /*3ca0*/  MUFU.EX2 R52, R52 ;  /* 0x0000003400347308 */ /* 0x000e620000000800 */
[----:B------:R-:W-:Y:S01]  /*3cb0*/  FADD R48, R48, R99 ;  /* 0x0000006330307221 */ /* 0x000fe20000000000 */
[----:B------:R-:W-:Y:S01]  /*3cc0*/  FMUL R100, R110, 1.4426950216293334961 ;  /* 0x3fb8aa3b6e647820 */ /* 0x000fe20000400000 */
[----:B------:R-:W-:Y:S01]  /*3cd0*/  FADD R132, R132, R135 ;  /* 0x0000008784847221 */ /* 0x000fe20000000000 */
[----:B------:R-:W-:-:S04]  /*3ce0*/  FMUL R111, R111, 1.4426950216293334961 ;  /* 0x3fb8aa3b6f6f7820 */ /* 0x000fc80000400000 */
[----:B------:R-:W3:Y:S01]  /*3cf0*/  MUFU.EX2 R109, R113 ;  /* 0x00000071006d7308 */ /* 0x000ee20000000800 */
[----:B------:R-:W-:Y:S01]  /*3d00*/  HMMA.16816.F32.BF16 R120, R72, R62, R120 ;  /* 0x0000003e4878723c */ /* 0x000fe20000041878 */
[----:B------:R-:W-:Y:S01]  /*3d10*/  FADD R49, R49, R48 ;  /* 0x0000003031317221 */ /* 0x000fe20000000000 */
[----:B------:R-:W4:Y:S01]  /*3d20*/  LDSM.16.M88.4 R60, [R89+UR5+0x1080] ;  /* 0x00108005593c783b */ /* 0x000f220008000200 */
[----:B------:R-:W-:-:S04]  /*3d30*/  FADD R133, R133, R132 ;  /* 0x0000008485857221 */ /* 0x000fc80000000000 */
[----:B------:R-:W-:Y:S01]  /*3d40*/  MUFU.EX2 R53, R53 ;  /* 0x0000003500357308 */ /* 0x000fe20000000800 */
[C---:B------:R-:W-:Y:S01]  /*3d50*/  HMMA.16816.F32.BF16 R168, R72.reuse, R86, R168 ;  /* 0x0000005648a8723c */ /* 0x040fe200000418a8 */
[----:B------:R-:W5:Y:S06]  /*3d60*/  LDSM.16.M88.4 R84, [R89+UR5+0x880] ;  /* 0x000880055954783b */ /* 0x000f6c0008000200 */
[----:B------:R-:W0:Y:S01]  /*3d70*/  MUFU.EX2 R54, R54 ;  /* 0x0000003600367308 */ /* 0x000e220000000800 */
[----:B------:R-:W-:Y:S01]  /*3d80*/  HMMA.16816.F32.BF16 R136, R72, R66, R136 ;  /* 0x000000424888723c */ /* 0x000fe20000041888 */
[----:B------:R0:W4:Y:S01]  /*3d90*/  LDSM.16.M88.4 R64, [R89+UR5+0x1880] ;  /* 0x001880055940783b */ /* 0x0001220008000200 */
[----:B------:R-:W-:-:S05]  /*3da0*/  FADD R50, R50, R49 ;  /* 0x0000003132327221 */ /* 0x000fca0000000000 */
[----:B------:R-:W0:Y:S01]  /*3db0*/  MUFU.EX2 R102, R134 ;  /* 0x0000008600667308 */ /* 0x000e220000000800 */
[----:B------:R-:W-:Y:S01]  /*3dc0*/  FMUL R56, R56, 1.4426950216293334961 ;  /* 0x3fb8aa3b38387820 */ /* 0x000fe20000400000 */
[----:B------:R-:W-:Y:S01]  /*3dd0*/  FADD R106, R106, R133 ;  /* 0x000000856a6a7221 */ /* 0x000fe20000000000 */
[----:B------:R-:W-:-:S05]  /*3de0*/  FMUL R96, R118, 1.4426950216293334961 ;  /* 0x3fb8aa3b76607820 */ /* 0x000fca0000400000 */
[----:B------:R-:W-:Y:S01]  /*3df0*/  MUFU.EX2 R100, R100 ;  /* 0x0000006400647308 */ /* 0x000fe20000000800 */
[----:B--2---:R-:W-:Y:S01]  /*3e00*/  FADD R49, R51, R50 ;  /* 0x0000003233317221 */ /* 0x004fe20000000000 */
[----:B------:R-:W-:-:S06]  /*3e10*/  FADD R106, R107, R106 ;  /* 0x0000006a6b6a7221 */ /* 0x000fcc0000000000 */
[----:B------:R-:W2:Y:S01]  /*3e20*/  MUFU.EX2 R103, R111 ;  /* 0x0000006f00677308 */ /* 0x000ea20000000800 */
[----:B------:R-:W-:Y:S01]  /*3e30*/  FMUL R69, R119, 1.4426950216293334961 ;  /* 0x3fb8aa3b77457820 */ /* 0x000fe20000400000 */
[----:B-1----:R-:W-:Y:S01]  /*3e40*/  FADD R104, R52, R49 ;  /* 0x0000003134687221 */ /* 0x002fe20000000000 */
[----:B------:R-:W-:Y:S05]  /*3e50*/  HMMA.16816.F32.BF16 R76, R72, R70, R76 ;  /* 0x00000046484c723c */ /* 0x000fea000004184c */
[----:B------:R-:W1:Y:S01]  /*3e60*/  MUFU.EX2 R55, R55 ;  /* 0x0000003700377308 */ /* 0x000e620000000800 */
[----:B------:R-:W-:Y:S01]  /*3e70*/  FMUL R57, R57, 1.4426950216293334961 ;  /* 0x3fb8aa3b39397820 */ /* 0x000fe20000400000 */
[----:B---3--:R-:W-:Y:S01]  /*3e80*/  FADD R71, R109, R106 ;  /* 0x0000006a6d477221 */ /* 0x008fe20000000000 */
[----:B------:R-:W-:Y:S01]  /*3e90*/  FMUL R68, R174, 1.4426950216293334961 ;  /* 0x3fb8aa3bae447820 */ /* 0x000fe20000400000 */
[----:B0-----:R-:W-:-:S04]  /*3ea0*/  F2FP.BF16.F32.PACK_AB R50, R54, R53 ;  /* 0x000000353632723e */ /* 0x001fc800000010ff */
[----:B------:R-:W0:Y:S01]  /*3eb0*/  MUFU.EX2 R56, R56 ;  /* 0x0000003800387308 */ /* 0x000e220000000800 */
[----:B------:R-:W-:Y:S01]  /*3ec0*/  FADD R53, R53, R104 ;  /* 0x0000006835357221 */ /* 0x000fe20000000000 */
[----:B------:R-:W-:-:S06]  /*3ed0*/  FADD R71, R102, R71 ;  /* 0x0000004766477221 */ /* 0x000fcc0000000000 */
[----:B------:R-:W3:Y:S01]  /*3ee0*/  MUFU.EX2 R96, R96 ;  /* 0x0000006000607308 */ /* 0x000ee20000000800 */
[----:B------:R-:W-:Y:S01]  /*3ef0*/  FMUL R101, R175, 1.4426950216293334961 ;  /* 0x3fb8aa3baf657820 */ /* 0x000fe20000400000 */
[----:B------:R-:W-:Y:S01]  /*3f00*/  F2FP.BF16.F32.PACK_AB R48, R52, R51 ;  /* 0x000000333430723e */ /* 0x000fe200000010ff */
[----:B------:R-:W-:Y:S01]  /*3f10*/  FADD R54, R54, R53 ;  /* 0x0000003536367221 */ /* 0x000fe20000000000 */
[----:B--2---:R-:W-:-:S04]  /*3f20*/  F2FP.BF16.F32.PACK_AB R51, R103, R100 ;  /* 0x000000646733723e */ /* 0x004fc800000010ff */
[----:B------:R-:W2:Y:S01]  /*3f30*/  MUFU.EX2 R69, R69 ;  /* 0x0000004500457308 */ /* 0x000ea20000000800 */
[----:B------:R-:W-:Y:S01]  /*3f40*/  FADD R100, R100, R71 ;  /* 0x0000004764647221 */ /* 0x000fe20000000000 */
[----:B------:R-:W-:Y:S01]  /*3f50*/  FMUL R98, R114, 1.4426950216293334961 ;  /* 0x3fb8aa3b72627820 */ /* 0x000fe20000400000 */
[----:B-1----:R-:W-:Y:S01]  /*3f60*/  FADD R53, R55, R54 ;  /* 0x0000003637357221 */ /* 0x002fe20000000000 */
[----:B------:R-:W-:Y:S01]  /*3f70*/  FMUL R99, R115, 1.4426950216293334961 ;  /* 0x3fb8aa3b73637820 */ /* 0x000fe20000400000 */
[----:B------:R-:W-:Y:S01]  /*3f80*/  F2FP.BF16.F32.PACK_AB R49, R102, R109 ;  /* 0x0000006d6631723e */ /* 0x000fe200000010ff */
[----:B------:R-:W-:Y:S02]  /*3f90*/  FMUL R88, R88, 1.4426950216293334961 ;  /* 0x3fb8aa3b58587820 */ /* 0x000fe40000400000 */
[----:B------:R-:W-:Y:S01]  /*3fa0*/  MUFU.EX2 R58, R58 ;  /* 0x0000003a003a7308 */ /* 0x000fe20000000800 */
[----:B------:R-:W-:Y:S01]  /*3fb0*/  FADD R103, R103, R100 ;  /* 0x0000006467677221 */ /* 0x000fe20000000000 */
[----:B------:R-:W-:Y:S01]  /*3fc0*/  FMUL R158, R158, 1.4426950216293334961 ;  /* 0x3fb8aa3b9e9e7820 */ /* 0x000fe20000400000 */
[----:B------:R-:W-:-:S05]  /*3fd0*/  FMUL R91, R157, 1.4426950216293334961 ;  /* 0x3fb8aa3b9d5b7820 */ /* 0x000fca0000400000 */
[----:B------:R-:W-:Y:S01]  /*3fe0*/  MUFU.EX2 R59, R59 ;  /* 0x0000003b003b7308 */ /* 0x000fe20000000800 */
[----:B------:R-:W-:Y:S01]  /*3ff0*/  FMUL R92, R148, 1.4426950216293334961 ;  /* 0x3fb8aa3b945c7820 */ /* 0x000fe20000400000 */
[----:B------:R-:W-:Y:S01]  /*4000*/  FMUL R150, R150, 1.4426950216293334961 ;  /* 0x3fb8aa3b96967820 */ /* 0x000fe20000400000 */
[----:B------:R-:W-:Y:S01]  /*4010*/  FMUL R93, R149, 1.4426950216293334961 ;  /* 0x3fb8aa3b955d7820 */ /* 0x000fe20000400000 */
[----:B------:R-:W-:Y:S01]  /*4020*/  FMUL R94, R184, 1.4426950216293334961 ;  /* 0x3fb8aa3bb85e7820 */ /* 0x000fe20000400000 */
[----:B------:R-:W-:Y:S01]  /*4030*/  FMUL R187, R187, 1.4426950216293334961 ;  /* 0x3fb8aa3bbbbb7820 */ /* 0x000fe20000400000 */
[----:B------:R-:W-:Y:S01]  /*4040*/  FMUL R185, R185, 1.4426950216293334961 ;  /* 0x3fb8aa3bb9b97820 */ /* 0x000fe20000400000 */
[----:B------:R-:W-:Y:S01]  /*4050*/  LDSM.16.M88.4 R72, [R9+UR5+0x80] ;  /* 0x000080050948783b */ /* 0x000fe20008000200 */
[----:B------:R-:W1:Y:S08]  /*4060*/  MUFU.EX2 R57, R57 ;  /* 0x0000003900397308 */ /* 0x000e700000000800 */
[----:B------:R-:W1:Y:S01]  /*4070*/  MUFU.EX2 R68, R68 ;  /* 0x0000004400447308 */ /* 0x000e620000000800 */
[----:B0-----:R-:W-:Y:S01]  /*4080*/  FADD R53, R56, R53 ;  /* 0x0000003538357221 */ /* 0x001fe20000000000 */
[----:B---3--:R-:W-:-:S06]  /*4090*/  FADD R54, R96, R103 ;  /* 0x0000006760367221 */ /* 0x008fcc0000000000 */
[----:B------:R-:W0:Y:S01]  /*40a0*/  MUFU.EX2 R101, R101 ;  /* 0x0000006500657308 */ /* 0x000e220000000800 */
[----:B------:R-:W-:Y:S01]  /*40b0*/  FADD R70, R8, R53 ;  /* 0x0000003508467221 */ /* 0x000fe20000000000 */
[----:B--2---:R-:W-:-:S06]  /*40c0*/  FADD R53, R69, R54 ;  /* 0x0000003645357221 */ /* 0x004fcc0000000000 */
[----:B------:R-:W2:Y:S01]  /*40d0*/  MUFU.EX2 R98, R98 ;  /* 0x0000006200627308 */ /* 0x000ea20000000800 */
[----:B------:R-:W-:Y:S01]  /*40e0*/  HMMA.16816.F32.BF16 R168, R48, R80, R168 ;  /* 0x0000005030a8723c */ /* 0x000fe200000418a8 */
[----:B------:R-:W-:Y:S01]  /*40f0*/  FMUL R80, R159, 1.4426950216293334961 ;  /* 0x3fb8aa3b9f507820 */ /* 0x000fe20000400000 */
[----:B-1----:R-:W-:-:S05]  /*4100*/  F2FP.BF16.F32.PACK_AB R54, R57, R8 ;  /* 0x000000083936723e */ /* 0x002fca00000010ff */
[----:B------:R-:W1:Y:S01]  /*4110*/  MUFU.EX2 R99, R99 ;  /* 0x0000006300637308 */ /* 0x000e620000000800 */
[----:B------:R-:W-:Y:S01]  /*4120*/  FADD R8, R68, R53 ;  /* 0x0000003544087221 */ /* 0x000fe20000000000 */
[----:B------:R-:W-:Y:S01]  /*4130*/  FADD R71, R57, R70 ;  /* 0x0000004639477221 */ /* 0x000fe20000000000 */
[----:B----4-:R-:W-:Y:S05]  /*4140*/  HMMA.16816.F32.BF16 R136, R48, R60, R136 ;  /* 0x0000003c3088723c */ /* 0x010fea0000041888 */
[----:B------:R-:W3:Y:S01]  /*4150*/  MUFU.EX2 R88, R88 ;  /* 0x0000005800587308 */ /* 0x000ee20000000800 */
[----:B0-----:R-:W-:-:S07]  /*4160*/  FADD R61, R101, R8 ;  /* 0x00000008653d7221 */ /* 0x001fce0000000000 */
[----:B------:R-:W0:Y:S01]  /*4170*/  MUFU.EX2 R89, R158 ;  /* 0x0000009e00597308 */ /* 0x000e220000000800 */
[----:B-----5:R-:W-:Y:S01]  /*4180*/  HMMA.16816.F32.BF16 R120, R48, R84, R120 ;  /* 0x000000543078723c */ /* 0x020fe20000041878 */
[----:B------:R-:W-:Y:S01]  /*4190*/  FMUL R57, R151, 1.4426950216293334961 ;  /* 0x3fb8aa3b97397820 */ /* 0x000fe20000400000 */
[----:B------:R-:W-:-:S05]  /*41a0*/  F2FP.BF16.F32.PACK_AB R52, R56, R55 ;  /* 0x000000373834723e */ /* 0x000fca00000010ff */
[----:B------:R-:W4:Y:S01]  /*41b0*/  MUFU.EX2 R91, R91 ;  /* 0x0000005b005b7308 */ /* 0x000f220000000800 */
[----:B------:R-:W-:Y:S01]  /*41c0*/  HMMA.16816.F32.BF16 R76, R48, R64, R76 ;  /* 0x00000040304c723c */ /* 0x000fe2000004184c */
[----:B------:R-:W-:Y:S01]  /*41d0*/  FADD R48, R58, R71 ;  /* 0x000000473a307221 */ /* 0x000fe20000000000 */
[----:B--2---:R-:W-:-:S05]  /*41e0*/  FADD R50, R98, R61 ;  /* 0x0000003d62327221 */ /* 0x004fca0000000000 */
[----:B------:R-:W2:Y:S01]  /*41f0*/  MUFU.EX2 R80, R80 ;  /* 0x0000005000507308 */ /* 0x000ea20000000800 */
[----:B------:R-:W-:Y:S01]  /*4200*/  FMUL R8, R186, 1.4426950216293334961 ;  /* 0x3fb8aa3bba087820 */ /* 0x000fe20000400000 */
[----:B------:R-:W-:Y:S01]  /*4210*/  FADD R49, R59, R48 ;  /* 0x000000303b317221 */ /* 0x000fe20000000000 */
[----:B-1----:R-:W-:-:S05]  /*4220*/  FADD R50, R99, R50 ;  /* 0x0000003263327221 */ /* 0x002fca0000000000 */
[----:B------:R-:W1:Y:S01]  /*4230*/  MUFU.EX2 R56, R150 ;  /* 0x0000009600387308 */ /* 0x000e620000000800 */
[----:B---3--:R-:W-:-:S07]  /*4240*/  FADD R48, R88, R49 ;  /* 0x0000003158307221 */ /* 0x008fce0000000000 */
[----:B------:R-:W3:Y:S01]  /*4250*/  MUFU.EX2 R92, R92 ;  /* 0x0000005c005c7308 */ /* 0x000ee20000000800 */
[----:B0-----:R-:W-:-:S07]  /*4260*/  FADD R49, R89, R50 ;  /* 0x0000003259317221 */ /* 0x001fce0000000000 */
[----:B------:R-:W0:Y:S08]  /*4270*/  MUFU.EX2 R57, R57 ;  /* 0x0000003900397308 */ /* 0x000e300000000800 */
[----:B------:R-:W5:Y:S01]  /*4280*/  MUFU.EX2 R93, R93 ;  /* 0x0000005d005d7308 */ /* 0x000f620000000800 */
[----:B------:R-:W-:Y:S01]  /*4290*/  F2FP.BF16.F32.PACK_AB R53, R69, R96 ;  /* 0x000000604535723e */ /* 0x000fe200000010ff */
[----:B----4-:R-:W-:Y:S01]  /*42a0*/  FADD R61, R91, R48 ;  /* 0x000000305b3d7221 */ /* 0x010fe20000000000 */
[----:B------:R-:W-:-:S05]  /*42b0*/  F2FP.BF16.F32.PACK_AB R55, R101, R68 ;  /* 0x000000446537723e */ /* 0x000fca00000010ff */
[----:B------:R-:W4:Y:S01]  /*42c0*/  MUFU.EX2 R8, R8 ;  /* 0x0000000800087308 */ /* 0x000f220000000800 */
[----:B--2---:R-:W-:Y:S01]  /*42d0*/  FADD R65, R80, R49 ;  /* 0x0000003150417221 */ /* 0x004fe20000000000 */
[----:B------:R-:W-:Y:S04]  /*42e0*/  LDSM.16.M88.4 R68, [R9+UR5+0x880] ;  /* 0x000880050944783b */ /* 0x000fe80008000200 */
[----:B------:R-:W-:Y:S02]  /*42f0*/  LDSM.16.M88.4 R48, [R9+UR5+0x1080] ;  /* 0x001080050930783b */ /* 0x000fe40008000200 */
[----:B------:R-:W2:Y:S01]  /*4300*/  MUFU.EX2 R94, R94 ;  /* 0x0000005e005e7308 */ /* 0x000ea20000000800 */
[----:B-1----:R-:W-:Y:S01]  /*4310*/  FADD R64, R56, R65 ;  /* 0x0000004138407221 */ /* 0x002fe20000000000 */
[----:B---3--:R-:W-:-:S06]  /*4320*/  FADD R60, R92, R61 ;  /* 0x0000003d5c3c7221 */ /* 0x008fcc0000000000 */
[----:B------:R-:W1:Y:S08]  /*4330*/  MUFU.EX2 R187, R187 ;  /* 0x000000bb00bb7308 */ /* 0x000e700000000800 */
[----:B------:R-:W3:Y:S01]  /*4340*/  MUFU.EX2 R97, R185 ;  /* 0x000000b900617308 */ /* 0x000ee20000000800 */
[----:B0-----:R-:W-:Y:S01]  /*4350*/  FADD R65, R57, R64 ;  /* 0x0000004039417221 */ /* 0x001fe20000000000 */
[----:B-----5:R-:W-:-:S03]  /*4360*/  FADD R61, R93, R60 ;  /* 0x0000003c5d3d7221 */ /* 0x020fc60000000000 */
[----:B----4-:R-:W-:Y:S01]  /*4370*/  FADD R64, R8, R65 ;  /* 0x0000004108407221 */ /* 0x010fe20000000000 */
[----:B--2---:R-:W-:-:S03]  /*4380*/  FADD R60, R94, R61 ;  /* 0x0000003d5e3c7221 */ /* 0x004fc60000000000 */
[----:B-1----:R-:W-:Y:S01]  /*4390*/  FADD R64, R187, R64 ;  /* 0x00000040bb407221 */ /* 0x002fe20000000000 */
[----:B------:R-:W-:Y:S01]  /*43a0*/  HMMA.16816.F32.BF16 R136, R52, R62, R136 ;  /* 0x0000003e3488723c */ /* 0x000fe20000041888 */
[----:B---3--:R-:W-:-:S07]  /*43b0*/  FADD R60, R97, R60 ;  /* 0x0000003c613c7221 */ /* 0x008fce0000000000 */
[C---:B------:R-:W-:Y:S01]  /*43c0*/  HMMA.16816.F32.BF16 R168, R52.reuse, R82, R168 ;  /* 0x0000005234a8723c */ /* 0x040fe200000418a8 */
[----:B------:R-:W0:Y:S04]  /*43d0*/  SHFL.BFLY PT, R63, R64, 0x2, 0x1f ;  /* 0x0c401f00403f7f89 */ /* 0x000e2800000e0000 */
[----:B------:R-:W1:Y:S03]  /*43e0*/  SHFL.BFLY PT, R61, R60, 0x2, 0x1f ;  /* 0x0c401f003c3d7f89 */ /* 0x000e6600000e0000 */
[C---:B------:R-:W-:Y:S08]  /*43f0*/  HMMA.16816.F32.BF16 R120, R52.reuse, R86, R120 ;  /* 0x000000563478723c */ /* 0x040ff00000041878 */
[----:B------:R-:W-:Y:S01]  /*4400*/  HMMA.16816.F32.BF16 R76, R52, R66, R76 ;  /* 0x00000042344c723c */ /* 0x000fe2000004184c */
[----:B------:R-:W-:-:S02]  /*4410*/  F2FP.BF16.F32.PACK_AB R52, R59, R58 ;  /* 0x0000003a3b34723e */ /* 0x000fc400000010ff */
[----:B------:R-:W-:Y:S02]  /*4420*/  F2FP.BF16.F32.PACK_AB R54, R91, R88 ;  /* 0x000000585b36723e */ /* 0x000fe400000010ff */
[----:B------:R-:W-:Y:S02]  /*4430*/  F2FP.BF16.F32.PACK_AB R53, R99, R98 ;  /* 0x000000626335723e */ /* 0x000fe400000010ff */
[----:B------:R-:W-:Y:S01]  /*4440*/  F2FP.BF16.F32.PACK_AB R55, R80, R89 ;  /* 0x000000595037723e */ /* 0x000fe200000010ff */
[----:B0-----:R-:W-:-:S06]  /*4450*/  FADD R63, R64, R63 ;  /* 0x0000003f403f7221 */ /* 0x001fcc0000000000 */
[----:B------:R-:W-:Y:S01]  /*4460*/  HMMA.16816.F32.BF16 R168, R52, R72, R168 ;  /* 0x0000004834a8723c */ /* 0x000fe200000418a8 */
[----:B-1----:R-:W-:-:S07]  /*4470*/  FADD R61, R60, R61 ;  /* 0x0000003d3c3d7221 */ /* 0x002fce0000000000 */
[C---:B------:R-:W-:Y:S08]  /*4480*/  HMMA.16816.F32.BF16 R120, R52.reuse, R68, R120 ;  /* 0x000000443478723c */ /* 0x040ff00000041878 */
[C---:B------:R-:W-:Y:S08]  /*4490*/  HMMA.16816.F32.BF16 R136, R52.reuse, R48, R136 ;  /* 0x000000303488723c */ /* 0x040ff00000041888 */
[----:B------:R-:W-:Y:S01]  /*44a0*/  HMMA.16816.F32.BF16 R76, R52, R144, R76 ;  /* 0x00000090344c723c */ /* 0x000fe2000004184c */
[----:B------:R-:W0:Y:S01]  /*44b0*/  SHFL.BFLY PT, R58, R63, 0x1, 0x1f ;  /* 0x0c201f003f3a7f89 */ /* 0x000e2200000e0000 */
[----:B------:R-:W-:-:S03]  /*44c0*/  F2FP.BF16.F32.PACK_AB R52, R93, R92 ;  /* 0x0000005c5d34723e */ /* 0x000fc600000010ff */
[----:B------:R-:W1:Y:S01]  /*44d0*/  SHFL.BFLY PT, R48, R61, 0x1, 0x1f ;  /* 0x0c201f003d307f89 */ /* 0x000e6200000e0000 */
[----:B------:R-:W-:Y:S02]  /*44e0*/  F2FP.BF16.F32.PACK_AB R53, R57, R56 ;  /* 0x000000383935723e */ /* 0x000fe400000010ff */
[----:B------:R-:W-:Y:S02]  /*44f0*/  F2FP.BF16.F32.PACK_AB R54, R97, R94 ;  /* 0x0000005e6136723e */ /* 0x000fe400000010ff */
[----:B------:R-:W-:Y:S01]  /*4500*/  F2FP.BF16.F32.PACK_AB R55, R187, R8 ;  /* 0x00000008bb37723e */ /* 0x000fe200000010ff */
[----:B------:R-:W-:-:S06]  /*4510*/  UIADD3 UR4, UPT, UPT, UR4, 0x80, URZ ;  /* 0x0000008004047890 */ /* 0x000fcc000fffe0ff */
[----:B------:R-:W-:Y:S01]  /*4520*/  HMMA.16816.F32.BF16 R168, R52, R74, R168 ;  /* 0x0000004a34a8723c */ /* 0x000fe200000418a8 */
[----:B------:R-:W-:-:S07]  /*4530*/  UISETP.GE.AND UP0, UPT, UR4, UR8, UPT ;  /* 0x000000080400728c */ /* 0x000fce000bf06270 */
[C---:B------:R-:W-:Y:S08]  /*4540*/  HMMA.16816.F32.BF16 R120, R52.reuse, R70, R120 ;  /* 0x000000463478723c */ /* 0x040ff00000041878 */
[C---:B------:R-:W-:Y:S08]  /*4550*/  HMMA.16816.F32.BF16 R136, R52.reuse, R50, R136 ;  /* 0x000000323488723c */ /* 0x040ff00000041888 */
[----:B------:R-:W-:Y:S01]  /*4560*/  HMMA.16816.F32.BF16 R144, R52, R146, R76 ;  /* 0x000000923490723c */ /* 0x000fe2000004184c */
[----:B0-----:R-:W-:Y:S01]  /*4570*/  FADD R9, R63, R58 ;  /* 0x0000003a3f097221 */ /* 0x001fe20000000000 */
[----:B-1----:R-:W-:Y:S01]  /*4580*/  FADD R48, R61, R48 ;  /* 0x000000303d307221 */ /* 0x002fe20000000000 */
[----:B------:R-:W-:-:S02]  /*4590*/  LEA R2, R5, R2, 0x7 ;  /* 0x0000000205027211 */ /* 0x000fc400078e38ff */
[----:B------:R-:W-:Y:S01]  /*45a0*/  FFMA R7, R10, R7, R9 ;  /* 0x000000070a077223 */ /* 0x000fe20000000009 */
[----:B------:R-:W-:Y:S01]  /*45b0*/  FFMA R4, R95, R4, R48 ;  /* 0x000000045f047223 */ /* 0x000fe20000000030 */
[----:B------:R-:W-:Y:S02]  /*45c0*/  LEA R6, R3, R6, 0x7 ;  /* 0x0000000603067211 */ /* 0x000fe400078e38ff */
[----:B------:R-:W-:Y:S02]  /*45d0*/  MOV R10, R11 ;  /* 0x0000000b000a7202 */ /* 0x000fe40000000f00 */
[----:B------:R-:W-:Y:S01]  /*45e0*/  MOV R9, R90 ;  /* 0x0000005a00097202 */ /* 0x000fe20000000f00 */
[----:B------:R-:W-:Y:S08]  /*45f0*/  BRA.U !UP0, `(.L_x_1) ;  /* 0xffffffcd08e47547 */ /* 0x000ff0000b83ffff */
[----:B------:R-:W-:-:S07]  /*4600*/  MOV R21, R11 ;  /* 0x0000000b00157202 */ /* 0x000fce0000000f00 */
.L_x_0:
[----:B------:R-:W1:Y:S01]  /*4610*/  S2R R33, SR_TID.X ;  /* 0x0000000000217919 */ /* 0x000e620000002100 */
[----:B------:R-:W2:Y:S01]  /*4620*/  S2UR UR5, SR_CgaCtaId ;  /* 0x00000000000579c3 */ /* 0x000ea20000008800 */
[----:B------:R-:W-:Y:S01]  /*4630*/  UMOV UR4, 0x400 ;  /* 0x0000040000047882 */ /* 0x000fe20000000000 */
[----:B0-----:R-:W-:-:S06]  /*4640*/  MOV R12, R7 ;  /* 0x00000007000c7202 */ /* 0x001fcc0000000f00 */
[----:B------:R-:W-:Y:S01]  /*4650*/  BAR.SYNC.DEFER_BLOCKING 0x0 ;  /* 0x0000000000007b1d */ /* 0x000fe20000010000 */
[----:B------:R-:W-:Y:S02]  /*4660*/  MOV R15, R4 ;  /* 0x00000004000f7202 */ /* 0x000fe40000000f00 */
[C---:B------:R-:W-:Y:S02]  /*4670*/  FSETP.GEU.AND P2, PT, R12.reuse, 1.175494350822287508e-38, PT ;  /* 0x008000000c00780b */ /* 0x040fe40003f4e000 */
[C---:B------:R-:W-:Y:S02]  /*4680*/  FSETP.GT.AND P0, PT, |R12|.reuse, 8.50705917302346158658e+37, PT ;  /* 0x7e8000000c00780b */ /* 0x040fe40003f04200 */
[----:B------:R-:W-:Y:S02]  /*4690*/  FSETP.GEU.AND P3, PT, |R12|, 1.175494350822287508e-38, PT ;  /* 0x008000000c00780b */ /* 0x000fe40003f6e200 */
[----:B------:R-:W-:-:S09]  /*46a0*/  FSETP.GEU.AND P1, PT, R15, 1.175494350822287508e-38, PT ;  /* 0x008000000f00780b */ /* 0x000fd20003f2e000 */
[----:B------:R-:W-:Y:S01]  /*46b0*/  @P0 FMUL R147, R147, 0.25 ;  /* 0x3e80000093930820 */ /* 0x000fe20000400000 */
[----:B------:R-:W-:Y:S01]  /*46c0*/  @P0 FMUL R146, R146, 0.25 ;  /* 0x3e80000092920820 */ /* 0x000fe20000400000 */
[----:B------:R-:W-:Y:S01]  /*46d0*/  @P0 FMUL R139, R139, 0.25 ;  /* 0x3e8000008b8b0820 */ /* 0x000fe20000400000 */
[----:B--2---:R-:W-:Y:S01]  /*46e0*/  ULEA UR7, UR5, UR4, 0x18 ;  /* 0x0000000405077291 */ /* 0x004fe2000f8ec0ff */
[----:B------:R-:W-:Y:S01]  /*46f0*/  @P0 FMUL R138, R138, 0.25 ;  /* 0x3e8000008a8a0820 */ /* 0x000fe20000400000 */
[----:B------:R-:W-:Y:S01]  /*4700*/  @P0 FMUL R123, R123, 0.25 ;  /* 0x3e8000007b7b0820 */ /* 0x000fe20000400000 */
[----:B------:R-:W-:Y:S01]  /*4710*/  @P0 FMUL R122, R122, 0.25 ;  /* 0x3e8000007a7a0820 */ /* 0x000fe20000400000 */
[----:B------:R-:W-:Y:S01]  /*4720*/  @P0 FMUL R171, R171, 0.25 ;  /* 0x3e800000abab0820 */ /* 0x000fe20000400000 */
[----:B------:R-:W-:Y:S01]  /*4730*/  @P0 FMUL R170, R170, 0.25 ;  /* 0x3e800000aaaa0820 */ /* 0x000fe20000400000 */
[----:B------:R-:W-:Y:S01]  /*4740*/  @!P3 FMUL R147, R147, 16777216 ;  /* 0x4b8000009393b820 */ /* 0x000fe20000400000 */
[C---:B-1----:R-:W-:Y:S01]  /*4750*/  SHF.L.U32 R2, R33.reuse, 0x2, RZ ;  /* 0x0000000221027819 */ /* 0x042fe200000006ff */
[----:B------:R-:W-:Y:S01]  /*4760*/  @!P3 FMUL R146, R146, 16777216 ;  /* 0x4b8000009292b820 */ /* 0x000fe20000400000 */
[----:B------:R-:W-:Y:S01]  /*4770*/  SHF.L.U32 R3, R33, 0x6, RZ ;  /* 0x0000000621037819 */ /* 0x000fe200000006ff */
[----:B------:R-:W-:Y:S01]  /*4780*/  @!P3 FMUL R139, R139, 16777216 ;  /* 0x4b8000008b8bb820 */ /* 0x000fe20000400000 */
[----:B------:R-:W-:Y:S01]  /*4790*/  LOP3.LUT R2, R2, 0xb8, RZ, 0xc0, !PT ;  /* 0x000000b802027812 */ /* 0x000fe200078ec0ff */
[----:B------:R-:W-:Y:S01]  /*47a0*/  @!P3 FMUL R138, R138, 16777216 ;  /* 0x4b8000008a8ab820 */ /* 0x000fe20000400000 */
[----:B------:R-:W-:Y:S01]  /*47b0*/  LOP3.LUT R9, R33, 0x7, RZ, 0xc0, !PT ;  /* 0x0000000721097812 */ /* 0x000fe200078ec0ff */
[----:B------:R-:W-:Y:S01]  /*47c0*/  @!P3 FMUL R123, R123, 16777216 ;  /* 0x4b8000007b7bb820 */ /* 0x000fe20000400000 */
[----:B------:R-:W-:Y:S01]  /*47d0*/  SHF.R.U32.HI R8, RZ, 0x1, R33 ;  /* 0x00000001ff087819 */ /* 0x000fe20000011621 */
[----:B------:R-:W-:Y:S01]  /*47e0*/  @!P3 FMUL R122, R122, 16777216 ;  /* 0x4b8000007a7ab820 */ /* 0x000fe20000400000 */
[----:B------:R-:W-:Y:S01]  /*47f0*/  LOP3.LUT R5, R2, 0x40, R3, 0xf8, !PT ;  /* 0x0000004002057812 */ /* 0x000fe200078ef803 */
[----:B------:R-:W-:Y:S01]  /*4800*/  FMUL R2, R15, 8388608 ;  /* 0x4b0000000f027820 */ /* 0x000fe20000400000 */
[----:B------:R-:W-:Y:S01]  /*4810*/  LEA R3, R9, UR7, 0x3 ;  /* 0x0000000709037c11 */ /* 0x000fe2000f8e18ff */
[----:B------:R-:W-:Y:S01]  /*4820*/  @!P3 FMUL R171, R171, 16777216 ;  /* 0x4b800000ababb820 */ /* 0x000fe20000400000 */
[----:B------:R-:W-:Y:S01]  /*4830*/  LOP3.LUT R8, R8, 0x4, RZ, 0xc0, !PT ;  /* 0x0000000408087812 */ /* 0x000fe200078ec0ff */
[----:B------:R-:W-:Y:S01]  /*4840*/  @!P3 FMUL R170, R170, 16777216 ;  /* 0x4b800000aaaab820 */ /* 0x000fe20000400000 */
[----:B------:R-:W-:Y:S01]  /*4850*/  SHF.R.S32.HI R4, RZ, 0x4, R33 ;  /* 0x00000004ff047819 */ /* 0x000fe20000011421 */
[----:B------:R-:W0:Y:S01]  /*4860*/  LDCU.64 UR4, c[0x0][0x3e0] ;  /* 0x00007c00ff0477ac */ /* 0x000e220008000a00 */
[----:B------:R-:W-:Y:S01]  /*4870*/  IADD3 R11, PT, PT, R8, R3, RZ ;  /* 0x00000003080b7210 */ /* 0x000fe20007ffe0ff */
[----:B------:R-:W-:Y:S01]  /*4880*/  FMUL R3, R12, 8388608 ;  /* 0x4b0000000c037820 */ /* 0x000fe20000400000 */
[----:B------:R-:W-:-:S02]  /*4890*/  SHF.L.U32 R6, R33, 0x3, RZ ;  /* 0x0000000321067819 */ /* 0x000fc400000006ff */
[----:B------:R-:W-:Y:S02]  /*48a0*/  SGXT R4, R4, 0x1 ;  /* 0x000000010404781a */ /* 0x000fe40000000200 */
[----:B------:R-:W-:Y:S01]  /*48b0*/  FSEL R31, R3, R12, !P2 ;  /* 0x0000000c031f7208 */ /* 0x000fe20005000000 */
[----:B------:R-:W-:Y:S01]  /*48c0*/  @P0 FMUL R12, R12, 0.25 ;  /* 0x3e8000000c0c0820 */ /* 0x000fe20000400000 */
[----:B------:R-:W-:Y:S02]  /*48d0*/  LOP3.LUT R6, R6, 0x180, RZ, 0xc0, !PT ;  /* 0x0000018006067812 */ /* 0x000fe400078ec0ff */
[----:B------:R-:W-:Y:S01]  /*48e0*/  LOP3.LUT R24, R5, 0x240, R4, 0x78, !PT ;  /* 0x0000024005187812 */ /* 0x000fe200078e7804 */
[----:B------:R-:W-:Y:S01]  /*48f0*/  @!P3 FMUL R12, R12, 16777216 ;  /* 0x4b8000000c0cb820 */ /* 0x000fe20000400000 */
[----:B------:R-:W-:Y:S02]  /*4900*/  IADD3 R4, PT, PT, R31, -0x3f3504f3, RZ ;  /* 0xc0cafb0d1f047810 */ /* 0x000fe40007ffe0ff */
[----:B------:R-:W-:-:S02]  /*4910*/  LEA R10, R9, R6, 0x4 ;  /* 0x00000006090a7211 */ /* 0x000fc400078e20ff */
[----:B------:R-:W-:Y:S01]  /*4920*/  FSEL R30, R2, R15, !P1 ;  /* 0x0000000f021e7208 */ /* 0x000fe20004800000 */
[----:B0-----:R-:W-:Y:S01]  /*4930*/  UIMAD UR4, UR6, UR4, URZ ;  /* 0x00000004060472a4 */ /* 0x001fe2000f8e02ff */
[----:B------:R-:W-:Y:S02]  /*4940*/  LOP3.LUT R6, R4, 0xff800000, RZ, 0xc0, !PT ;  /* 0xff80000004067812 */ /* 0x000fe400078ec0ff */
[----:B------:R-:W-:Y:S01]  /*4950*/  FSEL R2, RZ, -23, P1 ;  /* 0xc1b80000ff027808 */ /* 0x000fe20000800000 */
[----:B------:R-:W-:Y:S01]  /*4960*/  USHF.L.U32 UR8, UR4, 0x1, URZ ;  /* 0x0000000104087899 */ /* 0x000fe200080006ff */
[----:B------:R-:W-:Y:S02]  /*4970*/  FSETP.GT.AND P1, PT, |R15|, 8.50705917302346158658e+37, PT ;  /* 0x7e8000000f00780b */ /* 0x000fe40003f24200 */
[----:B------:R-:W-:Y:S02]  /*4980*/  FSEL R4, RZ, -23, P2 ;  /* 0xc1b80000ff047808 */ /* 0x000fe40001000000 */
[----:B------:R-:W-:-:S02]  /*4990*/  I2FP.F32.S32 R7, R6 ;  /* 0x0000000600077245 */ /* 0x000fc40000201400 */
[----:B------:R-:W-:Y:S02]  /*49a0*/  FSETP.GEU.AND P2, PT, |R15|, 1.175494350822287508e-38, PT ;  /* 0x008000000f00780b */ /* 0x000fe40003f4e200 */
[----:B------:R-:W-:Y:S01]  /*49b0*/  IADD3 R3, PT, PT, R30, -0x3f3504f3, RZ ;  /* 0xc0cafb0d1e037810 */ /* 0x000fe20007ffe0ff */
[----:B------:R-:W-:Y:S01]  /*49c0*/  FFMA.FTZ R7, R7, 1.1920928955078125e-07, R4 ;  /* 0x3400000007077823 */ /* 0x000fe20000010004 */
[----:B------:R-:W-:Y:S01]  /*49d0*/  LOP3.LUT R10, R10, 0x48, R33, 0x78, !PT ;  /* 0x000000480a0a7812 */ /* 0x000fe200078e7821 */
[----:B------:R-:W0:Y:S01]  /*49e0*/  MUFU.RCP R4, R12 ;  /* 0x0000000c00047308 */ /* 0x000e220000001000 */
[----:B------:R-:W-:Y:S01]  /*49f0*/  LOP3.LUT R3, R3, 0xff800000, RZ, 0xc0, !PT ;  /* 0xff80000003037812 */ /* 0x000fe200078ec0ff */
[----:B------:R-:W-:Y:S01]  /*4a00*/  @P1 FMUL R15, R15, 0.25 ;  /* 0x3e8000000f0f1820 */ /* 0x000fe20000400000 */
[----:B------:R-:W-:Y:S01]  /*4a10*/  SHF.L.U32 R9, R33, 0x7, RZ ;  /* 0x0000000721097819 */ /* 0x000fe200000006ff */
[----:B------:R-:W-:Y:S01]  /*4a20*/  @P1 FMUL R145, R145, 0.25 ;  /* 0x3e80000091911820 */ /* 0x000fe20000400000 */
[-C--:B------:R-:W-:Y:S01]  /*4a30*/  I2FP.F32.S32 R5, R3.reuse ;  /* 0x0000000300057245 */ /* 0x080fe20000201400 */
[----:B------:R-:W-:Y:S01]  /*4a40*/  @P1 FMUL R144, R144, 0.25 ;  /* 0x3e80000090901820 */ /* 0x000fe20000400000 */
[----:B------:R-:W-:Y:S01]  /*4a50*/  IADD3 R3, PT, PT, R30, -R3, RZ ;  /* 0x800000031e037210 */ /* 0x000fe20007ffe0ff */
[----:B------:R-:W-:Y:S01]  /*4a60*/  @!P2 FMUL R15, R15, 16777216 ;  /* 0x4b8000000f0fa820 */ /* 0x000fe20000400000 */
[----:B------:R-:W-:Y:S01]  /*4a70*/  IADD3 R6, PT, PT, R31, -R6, RZ ;  /* 0x800000061f067210 */ /* 0x000fe20007ffe0ff */
[----:B------:R-:W-:Y:S01]  /*4a80*/  FFMA.FTZ R2, R5, 1.1920928955078125e-07, R2 ;  /* 0x3400000005027823 */ /* 0x000fe20000010002 */
[----:B------:R-:W-:Y:S01]  /*4a90*/  LOP3.LUT R8, R33, 0x10, RZ, 0xc0, !PT ;  /* 0x0000001021087812 */ /* 0x000fe200078ec0ff */
[----:B------:R-:W-:Y:S01]  /*4aa0*/  FADD R3, R3, -1 ;  /* 0xbf80000003037421 */ /* 0x000fe20000000000 */
[----:B------:R-:W-:Y:S01]  /*4ab0*/  LOP3.LUT R28, R10, 0x600, R9, 0xf8, !PT ;  /* 0x000006000a1c7812 */ /* 0x000fe200078ef809 */
[----:B------:R-:W-:Y:S01]  /*4ac0*/  FADD R6, R6, -1 ;  /* 0xbf80000006067421 */ /* 0x000fe20000000000 */
[----:B------:R-:W-:Y:S01]  /*4ad0*/  MOV R5, 0x3dc6b27f ;  /* 0x3dc6b27f00057802 */ /* 0x000fe20000000f00 */
[----:B------:R-:W1:Y:S01]  /*4ae0*/  MUFU.RCP R10, R15 ;  /* 0x0000000f000a7308 */ /* 0x000e620000001000 */
[----:B------:R-:W-:Y:S01]  /*4af0*/  LEA R29, R8, R11, 0x2 ;  /* 0x0000000b081d7211 */ /* 0x000fe200078e10ff */
[C---:B0-----:R-:W-:Y:S01]  /*4b00*/  FMUL R8, R4.reuse, R147 ;  /* 0x0000009304087220 */ /* 0x041fe20000400000 */
[C---:B------:R-:W-:Y:S01]  /*4b10*/  FMUL R9, R4.reuse, R146 ;  /* 0x0000009204097220 */ /* 0x040fe20000400000 */
[C---:B------:R-:W-:Y:S01]  /*4b20*/  FMUL R13, R4.reuse, R139 ;  /* 0x0000008b040d7220 */ /* 0x040fe20000400000 */
[C---:B------:R-:W-:Y:S01]  /*4b30*/  FMUL R14, R4.reuse, R138 ;  /* 0x0000008a040e7220 */ /* 0x040fe20000400000 */
[C---:B------:R-:W-:Y:S01]  /*4b40*/  FMUL R17, R4.reuse, R123 ;  /* 0x0000007b04117220 */ /* 0x040fe20000400000 */
[C---:B------:R-:W-:Y:S01]  /*4b50*/  FMUL R18, R4.reuse, R122 ;  /* 0x0000007a04127220 */ /* 0x040fe20000400000 */
[C---:B------:R-:W-:Y:S01]  /*4b60*/  FMUL R22, R4.reuse, R171 ;  /* 0x000000ab04167220 */ /* 0x040fe20000400000 */
[----:B------:R-:W-:Y:S01]  /*4b70*/  FMUL R23, R4, R170 ;  /* 0x000000aa04177220 */ /* 0x000fe20000400000 */
[-C--:B------:R-:W-:Y:S01]  /*4b80*/  FFMA.FTZ R4, R3, R5.reuse, -0.16845393180847167969 ;  /* 0xbe2c7f3003047423 */ /* 0x080fe20000010005 */
[----:B------:R-:W-:Y:S01]  /*4b90*/  FFMA.FTZ R5, R6, R5, -0.16845393180847167969 ;  /* 0xbe2c7f3006057423 */ /* 0x000fe20000010005 */
[----:B------:R-:W-:Y:S01]  /*4ba0*/  @P1 FMUL R137, R137, 0.25 ;  /* 0x3e80000089891820 */ /* 0x000fe20000400000 */
[----:B------:R-:W-:Y:S01]  /*4bb0*/  @P1 FMUL R136, R136, 0.25 ;  /* 0x3e80000088881820 */ /* 0x000fe20000400000 */
[----:B------:R-:W-:Y:S01]  /*4bc0*/  @P1 FMUL R121, R121, 0.25 ;  /* 0x3e80000079791820 */ /* 0x000fe20000400000 */
[----:B------:R-:W-:Y:S01]  /*4bd0*/  @P1 FMUL R120, R120, 0.25 ;  /* 0x3e80000078781820 */ /* 0x000fe20000400000 */
[----:B------:R-:W-:Y:S01]  /*4be0*/  @P1 FMUL R168, R168, 0.25 ;  /* 0x3e800000a8a81820 */ /* 0x000fe20000400000 */
[----:B------:R-:W-:Y:S01]  /*4bf0*/  @P1 FMUL R169, R169, 0.25 ;  /* 0x3e800000a9a91820 */ /* 0x000fe20000400000 */
[----:B------:R-:W-:Y:S01]  /*4c00*/  FFMA.FTZ R5, R6, R5, 0.1716887056827545166 ;  /* 0x3e2fcf2a06057423 */ /* 0x000fe20000010005 */
[----:B------:R-:W-:Y:S01]  /*4c10*/  @!P2 FMUL R145, R145, 16777216 ;  /* 0x4b8000009191a820 */ /* 0x000fe20000400000 */
[----:B------:R-:W-:Y:S01]  /*4c20*/  @!P2 FMUL R144, R144, 16777216 ;  /* 0x4b8000009090a820 */ /* 0x000fe20000400000 */
[----:B------:R-:W-:Y:S01]  /*4c30*/  @!P2 FMUL R137, R137, 16777216 ;  /* 0x4b8000008989a820 */ /* 0x000fe20000400000 */
[----:B------:R-:W-:Y:S01]  /*4c40*/  @!P2 FMUL R136, R136, 16777216 ;  /* 0x4b8000008888a820 */ /* 0x000fe20000400000 */
[----:B------:R-:W-:Y:S01]  /*4c50*/  @!P2 FMUL R121, R121, 16777216 ;  /* 0x4b8000007979a820 */ /* 0x000fe20000400000 */
[----:B------:R-:W-:Y:S01]  /*4c60*/  @!P2 FMUL R120, R120, 16777216 ;  /* 0x4b8000007878a820 */ /* 0x000fe20000400000 */
[----:B------:R-:W-:Y:S01]  /*4c70*/  @!P2 FMUL R168, R168, 16777216 ;  /* 0x4b800000a8a8a820 */ /* 0x000fe20000400000 */
[----:B------:R-:W-:Y:S01]  /*4c80*/  @!P2 FMUL R169, R169, 16777216 ;  /* 0x4b800000a9a9a820 */ /* 0x000fe20000400000 */
[----:B------:R-:W-:Y:S01]  /*4c90*/  FFMA.FTZ R5, R6, R5, -0.17900948226451873779 ;  /* 0xbe374e4306057423 */ /* 0x000fe20000010005 */
[C---:B-1----:R-:W-:Y:S01]  /*4ca0*/  FMUL R11, R10.reuse, R145 ;  /* 0x000000910a0b7220 */ /* 0x042fe20000400000 */
[C---:B------:R-:W-:Y:S01]  /*4cb0*/  FMUL R12, R10.reuse, R144 ;  /* 0x000000900a0c7220 */ /* 0x040fe20000400000 */
[C---:B------:R-:W-:Y:S01]  /*4cc0*/  FMUL R16, R10.reuse, R137 ;  /* 0x000000890a107220 */ /* 0x040fe20000400000 */
[C---:B------:R-:W-:Y:S01]  /*4cd0*/  FMUL R15, R10.reuse, R136 ;  /* 0x000000880a0f7220 */ /* 0x040fe20000400000 */
[C---:B------:R-:W-:Y:S01]  /*4ce0*/  FMUL R19, R10.reuse, R121 ;  /* 0x000000790a137220 */ /* 0x040fe20000400000 */
[C---:B------:R-:W-:Y:S01]  /*4cf0*/  FMUL R20, R10.reuse, R120 ;  /* 0x000000780a147220 */ /* 0x040fe20000400000 */
[C---:B------:R-:W-:Y:S01]  /*4d00*/  FMUL R25, R10.reuse, R168 ;  /* 0x000000a80a197220 */ /* 0x040fe20000400000 */
[----:B------:R-:W-:Y:S01]  /*4d10*/  FMUL R10, R10, R169 ;  /* 0x000000a90a0a7220 */ /* 0x000fe20000400000 */
[----:B------:R-:W-:Y:S01]  /*4d20*/  FFMA.FTZ R5, R6, R5, 0.20512372255325317383 ;  /* 0x3e520bf406057423 */ /* 0x000fe20000010005 */
[----:B------:R-:W-:Y:S01]  /*4d30*/  F2FP.BF16.F32.PACK_AB R27, R12, R15 ;  /* 0x0000000f0c1b723e */ /* 0x000fe200000010ff */
[----:B------:R-:W-:Y:S01]  /*4d40*/  FFMA.FTZ R4, R3, R4, 0.1716887056827545166 ;  /* 0x3e2fcf2a03047423 */ /* 0x000fe20000010004 */
[----:B------:R-:W-:Y:S01]  /*4d50*/  F2FP.BF16.F32.PACK_AB R26, R20, R25 ;  /* 0x00000019141a723e */ /* 0x000fe200000010ff */
[C---:B------:R-:W-:Y:S01]  /*4d60*/  FFMA.FTZ R5, R6.reuse, R5, -0.24046532809734344482 ;  /* 0xbe763c8b06057423 */ /* 0x040fe20000010005 */
[----:B------:R-:W-:Y:S01]  /*4d70*/  F2FP.BF16.F32.PACK_AB R11, R11, R16 ;  /* 0x000000100b0b723e */ /* 0x000fe200000010ff */
[----:B------:R-:W-:Y:S01]  /*4d80*/  FFMA.FTZ R4, R3, R4, -0.17900948226451873779 ;  /* 0xbe374e4303047423 */ /* 0x000fe20000010004 */
[----:B------:R-:W-:Y:S01]  /*4d90*/  F2FP.BF16.F32.PACK_AB R10, R19, R10 ;  /* 0x0000000a130a723e */ /* 0x000fe200000010ff */
[----:B------:R-:W-:Y:S01]  /*4da0*/  FFMA.FTZ R5, R6, R5, 0.28857114911079406738 ;  /* 0x3e93bf9906057423 */ /* 0x000fe20000010005 */
[----:B------:R-:W-:Y:S01]  /*4db0*/  STS.64 [R24+UR7], R26 ;  /* 0x0000001a18007988 */ /* 0x000fe20008000a07 */
[----:B------:R-:W-:Y:S01]  /*4dc0*/  F2FP.BF16.F32.PACK_AB R15, R9, R14 ;  /* 0x0000000e090f723e */ /* 0x000fe200000010ff */
[----:B------:R-:W-:Y:S01]  /*4dd0*/  FFMA.FTZ R4, R3, R4, 0.20512372255325317383 ;  /* 0x3e520bf403047423 */ /* 0x000fe20000010004 */
[----:B------:R-:W-:Y:S01]  /*4de0*/  F2FP.BF16.F32.PACK_AB R14, R18, R23 ;  /* 0x00000017120e723e */ /* 0x000fe200000010ff */
[----:B------:R0:W-:Y:S01]  /*4df0*/  STS.64 [R24+UR7+0x100], R10 ;  /* 0x0001000a18007988 */ /* 0x0001e20008000a07 */
[----:B------:R-:W-:Y:S01]  /*4e00*/  F2FP.BF16.F32.PACK_AB R13, R8, R13 ;  /* 0x0000000d080d723e */ /* 0x000fe200000010ff */
[C---:B------:R-:W-:Y:S01]  /*4e10*/  FFMA.FTZ R5, R6.reuse, R5, -0.36067417263984680176 ;  /* 0xbeb8aa4906057423 */ /* 0x040fe20000010005 */
[----:B------:R-:W-:Y:S01]  /*4e20*/  F2FP.BF16.F32.PACK_AB R12, R17, R22 ;  /* 0x00000016110c723e */ /* 0x000fe200000010ff */
[C---:B------:R-:W-:Y:S01]  /*4e30*/  FFMA.FTZ R4, R3.reuse, R4, -0.24046532809734344482 ;  /* 0xbe763c8b03047423 */ /* 0x040fe20000010004 */
[----:B------:R-:W1:Y:S01]  /*4e40*/  LDC.64 R8, c[0x0][0x398] ;  /* 0x0000e600ff087b82 */ /* 0x000e620000000a00 */
[----:B------:R-:W-:Y:S01]  /*4e50*/  FFMA.FTZ R5, R6, R5, 0.48089820146560668945 ;  /* 0x3ef6384a06057423 */ /* 0x000fe20000010005 */
[----:B------:R-:W-:Y:S01]  /*4e60*/  ISETP.GE.U32.AND P1, PT, R30, 0x7f800000, PT ;  /* 0x7f8000001e00780c */ /* 0x000fe20003f26070 */
[----:B------:R-:W-:Y:S01]  /*4e70*/  FFMA.FTZ R4, R3, R4, 0.28857114911079406738 ;  /* 0x3e93bf9903047423 */ /* 0x000fe20000010004 */
[----:B------:R-:W-:Y:S01]  /*4e80*/  ISETP.GE.U32.AND P2, PT, R31, 0x7f800000, PT ;  /* 0x7f8000001f00780c */ /* 0x000fe20003f46070 */
[----:B------:R-:W-:Y:S01]  /*4e90*/  FFMA.FTZ R5, R6, R5, -0.72134751081466674805 ;  /* 0xbf38aa3b06057423 */ /* 0x000fe20000010005 */
[----:B------:R-:W-:Y:S01]  /*4ea0*/  FSETP.NEU.AND P0, PT, R30, RZ, PT ;  /* 0x000000ff1e00720b */ /* 0x000fe20003f0d000 */
[C---:B------:R-:W-:Y:S01]  /*4eb0*/  FFMA.FTZ R4, R3.reuse, R4, -0.36067417263984680176 ;  /* 0xbeb8aa4903047423 */ /* 0x040fe20000010004 */
[----:B0-----:R-:W-:Y:S01]  /*4ec0*/  LOP3.LUT R24, R24, 0x8, RZ, 0x3c, !PT ;  /* 0x0000000818187812 */ /* 0x001fe200078e3cff */
[----:B------:R-:W-:Y:S01]  /*4ed0*/  FMUL R5, R6, R5 ;  /* 0x0000000506057220 */ /* 0x000fe20000400000 */
[----:B------:R-:W0:Y:S01]  /*4ee0*/  LDC R10, c[0x0][0x3e8] ;  /* 0x0000fa00ff0a7b82 */ /* 0x000e220000000800 */
[----:B------:R-:W-:-:S02]  /*4ef0*/  FFMA.FTZ R4, R3, R4, 0.48089820146560668945 ;  /* 0x3ef6384a03047423 */ /* 0x000fc40000010004 */
[----:B------:R1:W-:Y:S01]  /*4f00*/  STS.64 [R24+UR7+0x400], R14 ;  /* 0x0004000e18007988 */ /* 0x0003e20008000a07 */
[C---:B------:R-:W-:Y:S01]  /*4f10*/  FMUL R5, R6.reuse, R5 ;  /* 0x0000000506057220 */ /* 0x040fe20000400000 */
[C---:B------:R-:W-:Y:S02]  /*4f20*/  FFMA.FTZ R4, R3.reuse, R4, -0.72134751081466674805 ;  /* 0xbf38aa3b03047423 */ /* 0x040fe40000010004 */
[----:B------:R-:W-:Y:S01]  /*4f30*/  STS.64 [R24+UR7+0x500], R12 ;  /* 0x0005000c18007988 */ /* 0x000fe20008000a07 */
[----:B------:R-:W-:Y:S01]  /*4f40*/  FFMA.FTZ R6, R6, 1.4426950216293334961, R5 ;  /* 0x3fb8aa3b06067823 */ /* 0x000fe20000010005 */
[----:B------:R-:W-:Y:S01]  /*4f50*/  FMUL R4, R3, R4 ;  /* 0x0000000403047220 */ /* 0x000fe20000400000 */
[----:B------:R-:W-:Y:S01]  /*4f60*/  @P1 MOV R5, 0x7f800000 ;  /* 0x7f80000000051802 */ /* 0x000fe20000000f00 */
[----:B------:R-:W-:Y:S01]  /*4f70*/  BAR.SYNC.DEFER_BLOCKING 0x0 ;  /* 0x0000000000007b1d */ /* 0x000fe20000010000 */
[----:B------:R-:W-:Y:S01]  /*4f80*/  FADD R19, R7, R6 ;  /* 0x0000000607137221 */ /* 0x000fe20000000000 */
[----:B------:R-:W-:Y:S01]  /*4f90*/  LOP3.LUT R6, R28, 0x8, RZ, 0x3c, !PT ;  /* 0x000000081c067812 */ /* 0x000fe200078e3cff */
[----:B------:R-:W-:Y:S01]  /*4fa0*/  FMUL R4, R3, R4 ;  /* 0x0000000403047220 */ /* 0x000fe20000400000 */
[----:B------:R-:W-:-:S04]  /*4fb0*/  SHF.R.U32.HI R7, RZ, 0x5, R33 ;  /* 0x00000005ff077819 */ /* 0x000fc80000011621 */
[----:B------:R-:W2:Y:S01]  /*4fc0*/  LDC.64 R26, c[0x0][0x3a0] ;  /* 0x0000e800ff1a7b82 */ /* 0x000ea20000000a00 */
[----:B------:R-:W-:Y:S01]  /*4fd0*/  FFMA.FTZ R3, R3, 1.4426950216293334961, R4 ;  /* 0x3fb8aa3b03037823 */ /* 0x000fe20000010004 */
[----:B------:R-:W-:-:S03]  /*4fe0*/  SGXT.U32 R7, R7, 0x2 ;  /* 0x000000020707781a */ /* 0x000fc60000000000 */
[----:B------:R-:W-:Y:S01]  /*4ff0*/  FADD R18, R2, R3 ;  /* 0x0000000302127221 */ /* 0x000fe20000000000 */
[----:B------:R-:W-:Y:S02]  /*5000*/  IMAD R2, R0, UR5, RZ ;  /* 0x0000000500027c24 */ /* 0x000fe4000f8e02ff */
[----:B------:R-:W-:Y:S01]  /*5010*/  @P1 FFMA.FTZ R18, R30, R5, +INF ;  /* 0x7f8000001e121423 */ /* 0x000fe20000010005 */
[----:B0-----:R-:W-:Y:S01]  /*5020*/  IMAD R4, R7, R10, RZ ;  /* 0x0000000a07047224 */ /* 0x001fe200078e02ff */
[----:B------:R-:W-:Y:S01]  /*5030*/  UIMAD.WIDE UR4, UR4, 0x2, URZ ;  /* 0x00000002040478a5 */ /* 0x000fe2000f8e02ff */
[C---:B------:R-:W-:Y:S01]  /*5040*/  SHF.L.U32 R3, R2.reuse, 0x1, RZ ;  /* 0x0000000102037819 */ /* 0x040fe200000006ff */
[----:B------:R-:W-:Y:S02]  /*5050*/  IMAD.HI R2, R2, 0x2, RZ ;  /* 0x0000000202027827 */ /* 0x000fe400078e02ff */
[----:B------:R-:W-:Y:S02]  /*5060*/  LEA R5, R10, R4, 0x2 ;  /* 0x000000040a057211 */ /* 0x000fe400078e10ff */
[----:B-1----:R-:W-:-:S02]  /*5070*/  IADD3 R14, P1, P3, R3, UR8, R8 ;  /* 0x00000008030e7c10 */ /* 0x002fc4000fb3e008 */
[----:B------:R-:W-:Y:S01]  /*5080*/  LEA.HI R3, R33, 0x1c, RZ, 0x1b ;  /* 0x0000001c21037811 */ /* 0x000fe200078fd8ff */
[----:B------:R-:W0:Y:S01]  /*5090*/  LDS.64 R22, [R28+UR7] ;  /* 0x000000071c167984 */ /* 0x000e220008000a00 */
[----:B------:R-:W-:Y:S01]  /*50a0*/  LEA R7, R10, R5, 0x2 ;  /* 0x000000050a077211 */ /* 0x000fe200078e10ff */
[----:B------:R-:W1:Y:S01]  /*50b0*/  LDCU UR4, c[0x0][0x3ec] ;  /* 0x00007d80ff0477ac */ /* 0x000e620008000800 */
[----:B------:R-:W-:Y:S01]  /*50c0*/  IADD3.X R20, PT, PT, R2, UR5, R9, P1, P3 ;  /* 0x0000000502147c10 */ /* 0x000fe20008fe6409 */
[----:B------:R3:W4:Y:S01]  /*50d0*/  LDS.64 R24, [R6+UR7] ;  /* 0x0000000706187984 */ /* 0x0007220008000a00 */
[----:B------:R-:W-:Y:S01]  /*50e0*/  LEA R9, R10, R7, 0x2 ;  /* 0x000000070a097211 */ /* 0x000fe200078e10ff */
[----:B------:R-:W-:Y:S01]  /*50f0*/  IMAD R8, R3, R10, RZ ;  /* 0x0000000a03087224 */ /* 0x000fe200078e02ff */
[----:B------:R-:W-:Y:S02]  /*5100*/  LEA R2, P3, R4, R14, 0x1 ;  /* 0x0000000e04027211 */ /* 0x000fe400078608ff */
[----:B------:R-:W-:-:S02]  /*5110*/  LEA R11, R10, R9, 0x2 ;  /* 0x000000090a0b7211 */ /* 0x000fc400078e10ff */
[----:B------:R-:W-:Y:S02]  /*5120*/  LEA.HI.X.SX32 R3, R4, R20, 0x1, P3 ;  /* 0x0000001404037211 */ /* 0x000fe400018f0eff */
[----:B---3--:R-:W-:Y:S02]  /*5130*/  @P2 MOV R6, 0x7f800000 ;  /* 0x7f80000000062802 */ /* 0x008fe40000000f00 */
[----:B------:R-:W-:Y:S02]  /*5140*/  LEA R16, P4, R8, R14, 0x1 ;  /* 0x0000000e08107211 */ /* 0x000fe400078808ff */
[----:B------:R-:W-:Y:S01]  /*5150*/  LEA R13, R10, R11, 0x2 ;  /* 0x0000000b0a0d7211 */ /* 0x000fe200078e10ff */
[----:B------:R-:W-:Y:S01]  /*5160*/  @P2 FFMA.FTZ R19, R31, R6, +INF ;  /* 0x7f8000001f132423 */ /* 0x000fe20000010006 */
[-C--:B------:R-:W-:Y:S01]  /*5170*/  LEA R4, P2, R5, R14.reuse, 0x1 ;  /* 0x0000000e05047211 */ /* 0x080fe200078408ff */
[----:B-1----:R-:W-:Y:S01]  /*5180*/  UIMAD UR4, UR6, UR4, URZ ;  /* 0x00000004060472a4 */ /* 0x002fe2000f8e02ff */
[----:B------:R-:W-:-:S02]  /*5190*/  LEA R6, P3, R7, R14, 0x1 ;  /* 0x0000000e07067211 */ /* 0x000fc400078608ff */
[-C--:B------:R-:W-:Y:S01]  /*51a0*/  LEA.HI.X.SX32 R5, R5, R20.reuse, 0x1, P2 ;  /* 0x0000001405057211 */ /* 0x080fe200010f0eff */
[----:B------:R-:W-:Y:S01]  /*51b0*/  USHF.L.U32 UR6, UR4, 0x2, URZ ;  /* 0x0000000204067899 */ /* 0x000fe200080006ff */
[----:B------:R-:W-:Y:S01]  /*51c0*/  LEA.HI.X.SX32 R17, R8, R20, 0x1, P4 ;  /* 0x0000001408117211 */ /* 0x000fe200020f0eff */
[----:B------:R-:W-:Y:S01]  /*51d0*/  UIMAD.WIDE UR4, UR4, 0x4, URZ ;  /* 0x00000004040478a5 */ /* 0x000fe2000f8e02ff */
[----:B------:R-:W-:Y:S02]  /*51e0*/  LEA R8, P2, R9, R14, 0x1 ;  /* 0x0000000e09087211 */ /* 0x000fe400078408ff */
[----:B------:R-:W-:Y:S02]  /*51f0*/  LEA R15, R10, R13, 0x2 ;  /* 0x0000000d0a0f7211 */ /* 0x000fe400078e10ff */
[----:B------:R-:W-:Y:S02]  /*5200*/  LEA.HI.X.SX32 R7, R7, R20, 0x1, P3 ;  /* 0x0000001407077211 */ /* 0x000fe400018f0eff */
[----:B------:R-:W-:-:S02]  /*5210*/  LEA R10, P3, R11, R14, 0x1 ;  /* 0x0000000e0b0a7211 */ /* 0x000fc400078608ff */
[----:B------:R-:W-:Y:S02]  /*5220*/  LEA R12, P4, R13, R14, 0x1 ;  /* 0x0000000e0d0c7211 */ /* 0x000fe400078808ff */
[----:B------:R-:W-:Y:S02]  /*5230*/  LEA.HI.X.SX32 R9, R9, R20, 0x1, P2 ;  /* 0x0000001409097211 */ /* 0x000fe400010f0eff */
[----:B------:R-:W-:Y:S01]  /*5240*/  LEA R14, P5, R15, R14, 0x1 ;  /* 0x0000000e0f0e7211 */ /* 0x000fe200078a08ff */
[----:B0-----:R0:W-:Y:S01]  /*5250*/  STG.E.U16 desc[UR10][R2.64], R22 ;  /* 0x0000001602007986 */ /* 0x0011e2000c10150a */
[-C--:B------:R-:W-:Y:S02]  /*5260*/  LEA.HI.X.SX32 R11, R11, R20.reuse, 0x1, P3 ;  /* 0x000000140b0b7211 */ /* 0x080fe400018f0eff */
[-C--:B------:R-:W-:Y:S01]  /*5270*/  LEA.HI.X.SX32 R13, R13, R20.reuse, 0x1, P4 ;  /* 0x000000140d0d7211 */ /* 0x080fe200020f0eff */
[----:B----4-:R1:W-:Y:S01]  /*5280*/  STG.E.U16 desc[UR10][R4.64], R24 ;  /* 0x0000001804007986 */ /* 0x0103e2000c10150a */
[----:B------:R-:W-:-:S02]  /*5290*/  LEA.HI.X.SX32 R15, R15, R20, 0x1, P5 ;  /* 0x000000140f0f7211 */ /* 0x000fc400028f0eff */
[----:B------:R-:W-:Y:S02]  /*52a0*/  FSETP.NEU.AND P1, PT, R31, RZ, PT ;  /* 0x000000ff1f00720b */ /* 0x000fe40003f2d000 */
[----:B------:R-:W-:Y:S02]  /*52b0*/  FSEL R18, R18, -INF , P0 ;  /* 0xff80000012127808 */ /* 0x000fe40000000000 */
[----:B------:R-:W-:Y:S02]  /*52c0*/  FSEL R19, R19, -INF , P1 ;  /* 0xff80000013137808 */ /* 0x000fe40000800000 */
[----:B0-----:R-:W-:Y:S01]  /*52d0*/  PRMT R3, R22, 0x7632, R3 ;  /* 0x0000763216037816 */ /* 0x001fe20000000003 */
[----:B------:R-:W-:Y:S01]  /*52e0*/  FFMA R18, R18, 0.69314718246459960938, R21 ;  /* 0x3f31721812127823 */ /* 0x000fe20000000015 */
[----:B------:R-:W-:Y:S01]  /*52f0*/  LOP3.LUT P0, RZ, R33, 0x60, RZ, 0xc0, !PT ;  /* 0x0000006021ff7812 */ /* 0x000fe2000780c0ff */
[----:B------:R-:W-:Y:S01]  /*5300*/  FFMA R19, R19, 0.69314718246459960938, R90 ;  /* 0x3f31721813137823 */ /* 0x000fe2000000005a */
[----:B-1----:R-:W-:Y:S01]  /*5310*/  PRMT R5, R24, 0x7632, R5 ;  /* 0x0000763218057816 */ /* 0x002fe20000000005 */
[----:B------:R0:W-:Y:S01]  /*5320*/  STG.E.U16 desc[UR10][R6.64], R3 ;  /* 0x0000000306007986 */ /* 0x0001e2000c10150a */
[----:B------:R-:W-:-:S03]  /*5330*/  SHF.L.U32 R4, R33, 0x1, RZ ;  /* 0x0000000121047819 */ /* 0x000fc600000006ff */
[----:B------:R1:W-:Y:S01]  /*5340*/  STG.E.U16 desc[UR10][R8.64], R5 ;  /* 0x0000000508007986 */ /* 0x0003e2000c10150a */
[----:B------:R-:W-:-:S03]  /*5350*/  LOP3.LUT R4, R4, 0x78, RZ, 0xc0, !PT ;  /* 0x0000007804047812 */ /* 0x000fc600078ec0ff */
[----:B------:R3:W-:Y:S01]  /*5360*/  STG.E.U16 desc[UR10][R10.64], R23 ;  /* 0x000000170a007986 */ /* 0x0007e2000c10150a */
[----:B0-----:R-:W-:-:S03]  /*5370*/  PRMT R7, R23, 0x7632, R7 ;  /* 0x0000763217077816 */ /* 0x001fc60000000007 */
[----:B------:R3:W-:Y:S01]  /*5380*/  STG.E.U16 desc[UR10][R12.64], R25 ;  /* 0x000000190c007986 */ /* 0x0007e2000c10150a */
[C---:B------:R-:W-:Y:S01]  /*5390*/  SHF.L.U32 R3, R0.reuse, 0x2, RZ ;  /* 0x0000000200037819 */ /* 0x040fe200000006ff */
[----:B------:R-:W-:Y:S01]  /*53a0*/  IMAD.HI R0, R0, 0x4, RZ ;  /* 0x0000000400007827 */ /* 0x000fe200078e02ff */
[----:B-1----:R-:W-:Y:S01]  /*53b0*/  PRMT R9, R25, 0x7632, R9 ;  /* 0x0000763219097816 */ /* 0x002fe20000000009 */
[----:B------:R3:W-:Y:S01]  /*53c0*/  STG.E.U16 desc[UR10][R14.64], R7 ;  /* 0x000000070e007986 */ /* 0x0007e2000c10150a */
[----:B--2---:R-:W-:-:S03]  /*53d0*/  IADD3 R2, P1, P2, R3, UR6, R26 ;  /* 0x0000000603027c10 */ /* 0x004fc6000fa3e01a */
[----:B------:R3:W-:Y:S01]  /*53e0*/  STG.E.U16 desc[UR10][R16.64], R9 ;  /* 0x0000000910007986 */ /* 0x0007e2000c10150a */
[----:B------:R-:W-:Y:S01]  /*53f0*/  IADD3.X R3, PT, PT, R0, UR5, R27, P1, P2 ;  /* 0x0000000500037c10 */ /* 0x000fe20008fe441b */
[----:B------:R-:W-:Y:S06]  /*5400*/  BAR.SYNC.DEFER_BLOCKING 0x0 ;  /* 0x0000000000007b1d */ /* 0x000fec0000010000 */
[----:B------:R3:W-:Y:S02]  /*5410*/  STS.64 [R4+UR7], R18 ;  /* 0x0000001204007988 */ /* 0x0007e40008000a07 */
[----:B------:R-:W-:Y:S06]  /*5420*/  BAR.SYNC.DEFER_BLOCKING 0x0 ;  /* 0x0000000000007b1d */ /* 0x000fec0000010000 */
[----:B------:R-:W-:Y:S05]  /*5430*/  @P0 EXIT ;  /* 0x000000000000094d */ /* 0x000fea0003800000 */
[----:B------:R-:W0:Y:S04]  /*5440*/  LDS R29, [R29] ;  /* 0x000000001d1d7984 */ /* 0x000e280000000800 */
[----:B0-----:R-:W-:Y:S01]  /*5450*/  STG.E desc[UR10][R2.64], R29 ;  /* 0x0000001d02007986 */ /* 0x001fe2000c10190a */
[----:B------:R-:W-:Y:S05]  /*5460*/  EXIT ;  /* 0x000000000000794d */ /* 0x000fea0003800000 */
.L_x_2:
[----:B------:R-:W-:-:S00]  /*5470*/  BRA `(.L_x_2) ;  /* 0xfffffffc00fc7947 */ /* 0x000fc0000383ffff */
[----:B------:R-:W-:-:S00]  /*5480*/  NOP ;  /* 0x0000000000007918 */ /* 0x000fc00000000000 */
[----:B------:R-:W-:-:S00]  /*5490*/  NOP ;  /* 0x0000000000007918 */ /* 0x000fc00000000000 */
[----:B------:R-:W-:-:S00]  /*54a0*/  NOP ;  /* 0x0000000000007918 */ /* 0x000fc00000000000 */
[----:B------:R-:W-:-:S00]  /*54b0*/  NOP ;  /* 0x0000000000007918 */ /* 0x000fc00000000000 */
[----:B------:R-:W-:-:S00]  /*54c0*/  NOP ;  /* 0x0000000000007918 */ /* 0x000fc00000000000 */
[----:B------:R-:W-:-:S00]  /*54d0*/  NOP ;  /* 0x0000000000007918 */ /* 0x000fc00000000000 */
[----:B------:R-:W-:-:S00]  /*54e0*/  NOP ;  /* 0x0000000000007918 */ /* 0x000fc00000000000 */
[----:B------:R-:W-:-:S00]  /*54f0*/  NOP ;  /* 0x0000000000007918 */ /* 0x000fc00000000000 */
.L_x_3:


//--------------------- .nv.global.init           --------------------------
	.section	.nv.global.init,"aw",@progbits
.nv.global.init:
	.type		_$_str,@object
	.size		_$_str,(.L_0 - _$_str)
_$_str:
        /*0000*/ 	.byte	0x5f, 0x5f, 0x43, 0x55, 0x44, 0x41, 0x5f, 0x46, 0x54, 0x5a, 0x00
.L_0:


//--------------------- .nv.shared.attn_fwd       --------------------------
	.section	.nv.shared.attn_fwd,"aw",@nobits
	.sectionflags	@""
	.align	16
	.zero		1024


//--------------------- .nv.shared.reserved.0     --------------------------
	.section	.nv.shared.reserved.0,"aw",@nobits
	.weak		__nv_reservedSMEM_offset_0_alias
	.size		__nv_reservedSMEM_offset_0_alias, 0, 64
	.other		__nv_reservedSMEM_offset_0_alias,@"STO_CUDA_RESERVED_SHARED STV_DEFAULT"
__nv_reservedSMEM_offset_0_alias:
	.zero		0
	.zero		64


//--------------------- .nv.constant0.attn_fwd    --------------------------
	.section	.nv.constant0.attn_fwd,"a",@progbits
	.sectionflags	@""
	.align	4
.nv.constant0.attn_fwd:
	.zero		1032


//--------------------- SYMBOLS --------------------------

	.type		.nv.reservedSmem.offset0,@object
	.size		.nv.reservedSmem.offset0,0x4
	.type		.nv.reservedSmem.cap,@object
	.size		.nv.reservedSmem.cap,0x4
